//
// Generated by NVIDIA NVVM Compiler
//
// Compiler Build ID: CL-36424714
// Cuda compilation tools, release 13.0, V13.0.88
// Based on NVVM 20.0.0
//

.version 9.0
.target sm_100
.address_size 64

	// .globl	_Z5resetPc
.func  (.param .b64 func_retval0) __internal_accurate_pow
(
	.param .b64 __internal_accurate_pow_param_0
)
;

.visible .entry _Z5resetPc(
	.param .u64 .ptr .align 1 _Z5resetPc_param_0
)
{
	.reg .b16 	%rs<2>;
	.reg .b32 	%r<10>;
	.reg .b64 	%rd<5>;

	ld.param.u64 	%rd1, [_Z5resetPc_param_0];
	cvta.to.global.u64 	%rd2, %rd1;
	mov.u32 	%r1, %ctaid.x;
	mov.u32 	%r2, %ntid.x;
	mov.u32 	%r3, %tid.x;
	mad.lo.s32 	%r4, %r1, %r2, %r3;
	mov.u32 	%r5, %ctaid.y;
	mov.u32 	%r6, %ntid.y;
	mov.u32 	%r7, %tid.y;
	mad.lo.s32 	%r8, %r5, %r6, %r7;
	mad.lo.s32 	%r9, %r8, 30, %r4;
	cvt.s64.s32 	%rd3, %r9;
	add.s64 	%rd4, %rd2, %rd3;
	mov.b16 	%rs1, 46;
	st.global.u8 	[%rd4], %rs1;
	ret;

}
	// .globl	_Z8drawLinePciiii
.visible .entry _Z8drawLinePciiii(
	.param .u64 .ptr .align 1 _Z8drawLinePciiii_param_0,
	.param .u32 _Z8drawLinePciiii_param_1,
	.param .u32 _Z8drawLinePciiii_param_2,
	.param .u32 _Z8drawLinePciiii_param_3,
	.param .u32 _Z8drawLinePciiii_param_4
)
{
	.reg .pred 	%p<38>;
	.reg .b16 	%rs<2>;
	.reg .b32 	%r<62>;
	.reg .b32 	%f<4>;
	.reg .b64 	%rd<5>;
	.reg .b64 	%fd<74>;

	ld.param.u64 	%rd1, [_Z8drawLinePciiii_param_0];
	ld.param.u32 	%r18, [_Z8drawLinePciiii_param_1];
	ld.param.u32 	%r19, [_Z8drawLinePciiii_param_2];
	ld.param.u32 	%r20, [_Z8drawLinePciiii_param_3];
	ld.param.u32 	%r21, [_Z8drawLinePciiii_param_4];
	mov.u32 	%r22, %ctaid.x;
	mov.u32 	%r23, %ntid.x;
	mov.u32 	%r24, %tid.x;
	mad.lo.s32 	%r1, %r22, %r23, %r24;
	mov.u32 	%r25, %ctaid.y;
	mov.u32 	%r26, %ntid.y;
	mov.u32 	%r27, %tid.y;
	mad.lo.s32 	%r2, %r25, %r26, %r27;
	sub.s32 	%r3, %r1, %r18;
	cvt.rn.f64.s32 	%fd22, %r3;
	{
	.reg .b32 %temp; 
	mov.b64 	{%temp, %r4}, %fd22;
	}
	mov.f64 	%fd23, 0d4000000000000000;
	{
	.reg .b32 %temp; 
	mov.b64 	{%temp, %r28}, %fd23;
	}
	and.b32  	%r6, %r28, 2146435072;
	setp.eq.s32 	%p1, %r6, 1062207488;
	abs.f64 	%fd24, %fd22;
	{ // callseq 0, 0
	.param .b64 param0;
	st.param.f64 	[param0], %fd24;
	.param .b64 retval0;
	call.uni (retval0), 
	__internal_accurate_pow, 
	(
	param0
	);
	ld.param.f64 	%fd25, [retval0];
	} // callseq 0
	setp.lt.s32 	%p2, %r4, 0;
	neg.f64 	%fd27, %fd25;
	selp.f64 	%fd28, %fd27, %fd25, %p1;
	selp.f64 	%fd68, %fd28, %fd25, %p2;
	setp.ne.s32 	%p3, %r3, 0;
	@%p3 bra 	$L__BB1_2;
	setp.eq.s32 	%p4, %r6, 1062207488;
	selp.b32 	%r29, %r4, 0, %p4;
	setp.lt.s32 	%p5, %r28, 0;
	or.b32  	%r30, %r29, 2146435072;
	selp.b32 	%r31, %r30, %r29, %p5;
	mov.b32 	%r32, 0;
	mov.b64 	%fd68, {%r32, %r31};
$L__BB1_2:
	setp.eq.s32 	%p6, %r6, 1062207488;
	setp.eq.s32 	%p7, %r3, 1;
	selp.f64 	%fd4, 0d3FF0000000000000, %fd68, %p7;
	sub.s32 	%r7, %r2, %r19;
	cvt.rn.f64.s32 	%fd29, %r7;
	{
	.reg .b32 %temp; 
	mov.b64 	{%temp, %r8}, %fd29;
	}
	abs.f64 	%fd30, %fd29;
	{ // callseq 1, 0
	.param .b64 param0;
	st.param.f64 	[param0], %fd30;
	.param .b64 retval0;
	call.uni (retval0), 
	__internal_accurate_pow, 
	(
	param0
	);
	ld.param.f64 	%fd31, [retval0];
	} // callseq 1
	setp.lt.s32 	%p8, %r8, 0;
	neg.f64 	%fd33, %fd31;
	selp.f64 	%fd34, %fd33, %fd31, %p6;
	selp.f64 	%fd69, %fd34, %fd31, %p8;
	setp.ne.s32 	%p9, %r7, 0;
	@%p9 bra 	$L__BB1_4;
	setp.eq.s32 	%p10, %r6, 1062207488;
	selp.b32 	%r34, %r8, 0, %p10;
	setp.lt.s32 	%p11, %r28, 0;
	or.b32  	%r35, %r34, 2146435072;
	selp.b32 	%r36, %r35, %r34, %p11;
	mov.b32 	%r37, 0;
	mov.b64 	%fd69, {%r37, %r36};
$L__BB1_4:
	setp.eq.s32 	%p12, %r6, 1062207488;
	setp.eq.s32 	%p13, %r7, 1;
	selp.f64 	%fd35, 0d3FF0000000000000, %fd69, %p13;
	add.f64 	%fd36, %fd4, %fd35;
	sqrt.rn.f64 	%fd37, %fd36;
	cvt.rn.f32.f64 	%f1, %fd37;
	sub.s32 	%r9, %r1, %r20;
	cvt.rn.f64.s32 	%fd38, %r9;
	{
	.reg .b32 %temp; 
	mov.b64 	{%temp, %r10}, %fd38;
	}
	abs.f64 	%fd39, %fd38;
	{ // callseq 2, 0
	.param .b64 param0;
	st.param.f64 	[param0], %fd39;
	.param .b64 retval0;
	call.uni (retval0), 
	__internal_accurate_pow, 
	(
	param0
	);
	ld.param.f64 	%fd40, [retval0];
	} // callseq 2
	setp.lt.s32 	%p14, %r10, 0;
	neg.f64 	%fd42, %fd40;
	selp.f64 	%fd43, %fd42, %fd40, %p12;
	selp.f64 	%fd70, %fd43, %fd40, %p14;
	setp.ne.s32 	%p15, %r9, 0;
	@%p15 bra 	$L__BB1_6;
	setp.eq.s32 	%p16, %r6, 1062207488;
	selp.b32 	%r39, %r10, 0, %p16;
	setp.lt.s32 	%p17, %r28, 0;
	or.b32  	%r40, %r39, 2146435072;
	selp.b32 	%r41, %r40, %r39, %p17;
	mov.b32 	%r42, 0;
	mov.b64 	%fd70, {%r42, %r41};
$L__BB1_6:
	setp.eq.s32 	%p18, %r6, 1062207488;
	setp.eq.s32 	%p19, %r9, 1;
	selp.f64 	%fd11, 0d3FF0000000000000, %fd70, %p19;
	sub.s32 	%r11, %r2, %r21;
	cvt.rn.f64.s32 	%fd44, %r11;
	{
	.reg .b32 %temp; 
	mov.b64 	{%temp, %r12}, %fd44;
	}
	abs.f64 	%fd45, %fd44;
	{ // callseq 3, 0
	.param .b64 param0;
	st.param.f64 	[param0], %fd45;
	.param .b64 retval0;
	call.uni (retval0), 
	__internal_accurate_pow, 
	(
	param0
	);
	ld.param.f64 	%fd46, [retval0];
	} // callseq 3
	setp.lt.s32 	%p20, %r12, 0;
	neg.f64 	%fd48, %fd46;
	selp.f64 	%fd49, %fd48, %fd46, %p18;
	selp.f64 	%fd71, %fd49, %fd46, %p20;
	setp.ne.s32 	%p21, %r11, 0;
	@%p21 bra 	$L__BB1_8;
	setp.eq.s32 	%p22, %r6, 1062207488;
	selp.b32 	%r44, %r12, 0, %p22;
	setp.lt.s32 	%p23, %r28, 0;
	or.b32  	%r45, %r44, 2146435072;
	selp.b32 	%r46, %r45, %r44, %p23;
	mov.b32 	%r47, 0;
	mov.b64 	%fd71, {%r47, %r46};
$L__BB1_8:
	setp.eq.s32 	%p24, %r6, 1062207488;
	setp.eq.s32 	%p25, %r11, 1;
	selp.f64 	%fd50, 0d3FF0000000000000, %fd71, %p25;
	add.f64 	%fd51, %fd11, %fd50;
	sqrt.rn.f64 	%fd52, %fd51;
	cvt.rn.f32.f64 	%f2, %fd52;
	cvt.rzi.s32.f32 	%r49, %f2;
	cvt.rzi.s32.f32 	%r50, %f1;
	add.s32 	%r13, %r49, %r50;
	sub.s32 	%r14, %r20, %r18;
	cvt.rn.f64.s32 	%fd53, %r14;
	{
	.reg .b32 %temp; 
	mov.b64 	{%temp, %r15}, %fd53;
	}
	abs.f64 	%fd54, %fd53;
	{ // callseq 4, 0
	.param .b64 param0;
	st.param.f64 	[param0], %fd54;
	.param .b64 retval0;
	call.uni (retval0), 
	__internal_accurate_pow, 
	(
	param0
	);
	ld.param.f64 	%fd55, [retval0];
	} // callseq 4
	setp.lt.s32 	%p26, %r15, 0;
	neg.f64 	%fd57, %fd55;
	selp.f64 	%fd58, %fd57, %fd55, %p24;
	selp.f64 	%fd72, %fd58, %fd55, %p26;
	setp.ne.s32 	%p27, %r14, 0;
	@%p27 bra 	$L__BB1_10;
	setp.eq.s32 	%p28, %r6, 1062207488;
	selp.b32 	%r51, %r15, 0, %p28;
	setp.lt.s32 	%p29, %r28, 0;
	or.b32  	%r52, %r51, 2146435072;
	selp.b32 	%r53, %r52, %r51, %p29;
	mov.b32 	%r54, 0;
	mov.b64 	%fd72, {%r54, %r53};
$L__BB1_10:
	setp.eq.s32 	%p30, %r6, 1062207488;
	setp.eq.s32 	%p31, %r14, 1;
	selp.f64 	%fd18, 0d3FF0000000000000, %fd72, %p31;
	sub.s32 	%r16, %r21, %r19;
	cvt.rn.f64.s32 	%fd59, %r16;
	{
	.reg .b32 %temp; 
	mov.b64 	{%temp, %r17}, %fd59;
	}
	abs.f64 	%fd60, %fd59;
	{ // callseq 5, 0
	.param .b64 param0;
	st.param.f64 	[param0], %fd60;
	.param .b64 retval0;
	call.uni (retval0), 
	__internal_accurate_pow, 
	(
	param0
	);
	ld.param.f64 	%fd61, [retval0];
	} // callseq 5
	setp.lt.s32 	%p32, %r17, 0;
	neg.f64 	%fd63, %fd61;
	selp.f64 	%fd64, %fd63, %fd61, %p30;
	selp.f64 	%fd73, %fd64, %fd61, %p32;
	setp.ne.s32 	%p33, %r16, 0;
	@%p33 bra 	$L__BB1_12;
	setp.eq.s32 	%p34, %r6, 1062207488;
	selp.b32 	%r56, %r17, 0, %p34;
	setp.lt.s32 	%p35, %r28, 0;
	or.b32  	%r57, %r56, 2146435072;
	selp.b32 	%r58, %r57, %r56, %p35;
	mov.b32 	%r59, 0;
	mov.b64 	%fd73, {%r59, %r58};
$L__BB1_12:
	setp.eq.s32 	%p36, %r16, 1;
	selp.f64 	%fd65, 0d3FF0000000000000, %fd73, %p36;
	add.f64 	%fd66, %fd18, %fd65;
	sqrt.rn.f64 	%fd67, %fd66;
	cvt.rn.f32.f64 	%f3, %fd67;
	cvt.rzi.s32.f32 	%r60, %f3;
	setp.ne.s32 	%p37, %r13, %r60;
	@%p37 bra 	$L__BB1_14;
	cvta.to.global.u64 	%rd2, %rd1;
	mad.lo.s32 	%r61, %r2, 30, %r1;
	cvt.s64.s32 	%rd3, %r61;
	add.s64 	%rd4, %rd2, %rd3;
	mov.b16 	%rs1, 35;
	st.global.u8 	[%rd4], %rs1;
$L__BB1_14:
	ret;

}
	// .globl	_Z11populateVeciPfS_
.visible .entry _Z11populateVeciPfS_(
	.param .u32 _Z11populateVeciPfS__param_0,
	.param .u64 .ptr .align 1 _Z11populateVeciPfS__param_1,
	.param .u64 .ptr .align 1 _Z11populateVeciPfS__param_2
)
{
	.reg .pred 	%p<7>;
	.reg .b32 	%r<35>;
	.reg .b64 	%rd<18>;

	ld.param.u32 	%r12, [_Z11populateVeciPfS__param_0];
	ld.param.u64 	%rd3, [_Z11populateVeciPfS__param_1];
	ld.param.u64 	%rd4, [_Z11populateVeciPfS__param_2];
	cvta.to.global.u64 	%rd1, %rd4;
	cvta.to.global.u64 	%rd2, %rd3;
	mov.u32 	%r13, %ctaid.x;
	mov.u32 	%r14, %ntid.x;
	mov.u32 	%r15, %tid.x;
	mad.lo.s32 	%r33, %r13, %r14, %r15;
	mov.u32 	%r16, %nctaid.x;
	mul.lo.s32 	%r2, %r14, %r16;
	setp.ge.s32 	%p1, %r33, %r12;
	@%p1 bra 	$L__BB2_7;
	add.s32 	%r17, %r33, %r2;
	max.s32 	%r18, %r12, %r17;
	setp.lt.s32 	%p2, %r17, %r12;
	selp.u32 	%r19, 1, 0, %p2;
	add.s32 	%r20, %r17, %r19;
	sub.s32 	%r21, %r18, %r20;
	div.u32 	%r22, %r21, %r2;
	add.s32 	%r3, %r22, %r19;
	and.b32  	%r23, %r3, 3;
	setp.eq.s32 	%p3, %r23, 3;
	@%p3 bra 	$L__BB2_4;
	add.s32 	%r24, %r3, 1;
	and.b32  	%r25, %r24, 3;
	neg.s32 	%r31, %r25;
$L__BB2_3:
	.pragma "nounroll";
	mul.wide.s32 	%rd5, %r33, 4;
	add.s64 	%rd6, %rd1, %rd5;
	add.s64 	%rd7, %rd2, %rd5;
	mov.b32 	%r26, 1073741824;
	st.global.u32 	[%rd7], %r26;
	mov.b32 	%r27, 1084227584;
	st.global.u32 	[%rd6], %r27;
	add.s32 	%r33, %r33, %r2;
	add.s32 	%r31, %r31, 1;
	setp.ne.s32 	%p4, %r31, 0;
	@%p4 bra 	$L__BB2_3;
$L__BB2_4:
	setp.lt.u32 	%p5, %r3, 3;
	@%p5 bra 	$L__BB2_7;
	mul.wide.s32 	%rd11, %r2, 4;
	shl.b32 	%r30, %r2, 2;
$L__BB2_6:
	mul.wide.s32 	%rd8, %r33, 4;
	add.s64 	%rd9, %rd2, %rd8;
	mov.b32 	%r28, 1073741824;
	st.global.u32 	[%rd9], %r28;
	add.s64 	%rd10, %rd1, %rd8;
	mov.b32 	%r29, 1084227584;
	st.global.u32 	[%rd10], %r29;
	add.s64 	%rd12, %rd9, %rd11;
	st.global.u32 	[%rd12], %r28;
	add.s64 	%rd13, %rd10, %rd11;
	st.global.u32 	[%rd13], %r29;
	add.s64 	%rd14, %rd12, %rd11;
	st.global.u32 	[%rd14], %r28;
	add.s64 	%rd15, %rd13, %rd11;
	st.global.u32 	[%rd15], %r29;
	add.s64 	%rd16, %rd14, %rd11;
	st.global.u32 	[%rd16], %r28;
	add.s64 	%rd17, %rd15, %rd11;
	st.global.u32 	[%rd17], %r29;
	add.s32 	%r33, %r30, %r33;
	setp.lt.s32 	%p6, %r33, %r12;
	@%p6 bra 	$L__BB2_6;
$L__BB2_7:
	ret;

}
	// .globl	_Z6vecAddiPfS_S_
.visible .entry _Z6vecAddiPfS_S_(
	.param .u32 _Z6vecAddiPfS_S__param_0,
	.param .u64 .ptr .align 1 _Z6vecAddiPfS_S__param_1,
	.param .u64 .ptr .align 1 _Z6vecAddiPfS_S__param_2,
	.param .u64 .ptr .align 1 _Z6vecAddiPfS_S__param_3
)
{
	.reg .pred 	%p<7>;
	.reg .b32 	%r<31>;
	.reg .b32 	%f<16>;
	.reg .b64 	%rd<25>;

	ld.param.u32 	%r12, [_Z6vecAddiPfS_S__param_0];
	ld.param.u64 	%rd4, [_Z6vecAddiPfS_S__param_1];
	ld.param.u64 	%rd5, [_Z6vecAddiPfS_S__param_2];
	ld.param.u64 	%rd6, [_Z6vecAddiPfS_S__param_3];
	cvta.to.global.u64 	%rd1, %rd6;
	cvta.to.global.u64 	%rd2, %rd5;
	cvta.to.global.u64 	%rd3, %rd4;
	mov.u32 	%r13, %ctaid.x;
	mov.u32 	%r14, %ntid.x;
	mov.u32 	%r15, %tid.x;
	mad.lo.s32 	%r29, %r13, %r14, %r15;
	mov.u32 	%r16, %nctaid.x;
	mul.lo.s32 	%r2, %r14, %r16;
	setp.ge.s32 	%p1, %r29, %r12;
	@%p1 bra 	$L__BB3_7;
	add.s32 	%r17, %r29, %r2;
	max.s32 	%r18, %r12, %r17;
	setp.lt.s32 	%p2, %r17, %r12;
	selp.u32 	%r19, 1, 0, %p2;
	add.s32 	%r20, %r17, %r19;
	sub.s32 	%r21, %r18, %r20;
	div.u32 	%r22, %r21, %r2;
	add.s32 	%r3, %r22, %r19;
	and.b32  	%r23, %r3, 3;
	setp.eq.s32 	%p3, %r23, 3;
	@%p3 bra 	$L__BB3_4;
	add.s32 	%r24, %r3, 1;
	and.b32  	%r25, %r24, 3;
	neg.s32 	%r27, %r25;
$L__BB3_3:
	.pragma "nounroll";
	mul.wide.s32 	%rd7, %r29, 4;
	add.s64 	%rd8, %rd1, %rd7;
	add.s64 	%rd9, %rd2, %rd7;
	add.s64 	%rd10, %rd3, %rd7;
	ld.global.f32 	%f1, [%rd10];
	ld.global.f32 	%f2, [%rd9];
	add.f32 	%f3, %f1, %f2;
	st.global.f32 	[%rd8], %f3;
	add.s32 	%r29, %r29, %r2;
	add.s32 	%r27, %r27, 1;
	setp.ne.s32 	%p4, %r27, 0;
	@%p4 bra 	$L__BB3_3;
$L__BB3_4:
	setp.lt.u32 	%p5, %r3, 3;
	@%p5 bra 	$L__BB3_7;
	mul.wide.s32 	%rd15, %r2, 4;
	shl.b32 	%r26, %r2, 2;
$L__BB3_6:
	mul.wide.s32 	%rd11, %r29, 4;
	add.s64 	%rd12, %rd3, %rd11;
	ld.global.f32 	%f4, [%rd12];
	add.s64 	%rd13, %rd2, %rd11;
	ld.global.f32 	%f5, [%rd13];
	add.f32 	%f6, %f4, %f5;
	add.s64 	%rd14, %rd1, %rd11;
	st.global.f32 	[%rd14], %f6;
	add.s64 	%rd16, %rd12, %rd15;
	ld.global.f32 	%f7, [%rd16];
	add.s64 	%rd17, %rd13, %rd15;
	ld.global.f32 	%f8, [%rd17];
	add.f32 	%f9, %f7, %f8;
	add.s64 	%rd18, %rd14, %rd15;
	st.global.f32 	[%rd18], %f9;
	add.s64 	%rd19, %rd16, %rd15;
	ld.global.f32 	%f10, [%rd19];
	add.s64 	%rd20, %rd17, %rd15;
	ld.global.f32 	%f11, [%rd20];
	add.f32 	%f12, %f10, %f11;
	add.s64 	%rd21, %rd18, %rd15;
	st.global.f32 	[%rd21], %f12;
	add.s64 	%rd22, %rd19, %rd15;
	ld.global.f32 	%f13, [%rd22];
	add.s64 	%rd23, %rd20, %rd15;
	ld.global.f32 	%f14, [%rd23];
	add.f32 	%f15, %f13, %f14;
	add.s64 	%rd24, %rd21, %rd15;
	st.global.f32 	[%rd24], %f15;
	add.s32 	%r29, %r26, %r29;
	setp.lt.s32 	%p6, %r29, %r12;
	@%p6 bra 	$L__BB3_6;
$L__BB3_7:
	ret;

}
.func  (.param .b64 func_retval0) __internal_accurate_pow(
	.param .b64 __internal_accurate_pow_param_0
)
{
	.reg .pred 	%p<8>;
	.reg .b32 	%r<49>;
	.reg .b32 	%f<3>;
	.reg .b64 	%fd<109>;

	ld.param.f64 	%fd10, [__internal_accurate_pow_param_0];
	{
	.reg .b32 %temp; 
	mov.b64 	{%temp, %r46}, %fd10;
	}
	{
	.reg .b32 %temp; 
	mov.b64 	{%r45, %temp}, %fd10;
	}
	shr.u32 	%r47, %r46, 20;
	setp.gt.u32 	%p1, %r46, 1048575;
	@%p1 bra 	$L__BB4_2;
	mul.f64 	%fd11, %fd10, 0d4350000000000000;
	{
	.reg .b32 %temp; 
	mov.b64 	{%temp, %r46}, %fd11;
	}
	{
	.reg .b32 %temp; 
	mov.b64 	{%r45, %temp}, %fd11;
	}
	shr.u32 	%r16, %r46, 20;
	add.s32 	%r47, %r16, -54;
$L__BB4_2:
	add.s32 	%r48, %r47, -1023;
	and.b32  	%r17, %r46, -2146435073;
	or.b32  	%r18, %r17, 1072693248;
	mov.b64 	%fd107, {%r45, %r18};
	setp.lt.u32 	%p2, %r18, 1073127583;
	@%p2 bra 	$L__BB4_4;
	{
	.reg .b32 %temp; 
	mov.b64 	{%r19, %temp}, %fd107;
	}
	{
	.reg .b32 %temp; 
	mov.b64 	{%temp, %r20}, %fd107;
	}
	add.s32 	%r21, %r20, -1048576;
	mov.b64 	%fd107, {%r19, %r21};
	add.s32 	%r48, %r47, -1022;
$L__BB4_4:
	add.f64 	%fd12, %fd107, 0dBFF0000000000000;
	add.f64 	%fd13, %fd107, 0d3FF0000000000000;
	rcp.approx.ftz.f64 	%fd14, %fd13;
	neg.f64 	%fd15, %fd13;
	fma.rn.f64 	%fd16, %fd15, %fd14, 0d3FF0000000000000;
	fma.rn.f64 	%fd17, %fd16, %fd16, %fd16;
	fma.rn.f64 	%fd18, %fd17, %fd14, %fd14;
	mul.f64 	%fd19, %fd12, %fd18;
	fma.rn.f64 	%fd20, %fd12, %fd18, %fd19;
	mul.f64 	%fd21, %fd20, %fd20;
	fma.rn.f64 	%fd22, %fd21, 0d3EB0F5FF7D2CAFE2, 0d3ED0F5D241AD3B5A;
	fma.rn.f64 	%fd23, %fd22, %fd21, 0d3EF3B20A75488A3F;
	fma.rn.f64 	%fd24, %fd23, %fd21, 0d3F1745CDE4FAECD5;
	fma.rn.f64 	%fd25, %fd24, %fd21, 0d3F3C71C7258A578B;
	fma.rn.f64 	%fd26, %fd25, %fd21, 0d3F6249249242B910;
	fma.rn.f64 	%fd27, %fd26, %fd21, 0d3F89999999999DFB;
	sub.f64 	%fd28, %fd12, %fd20;
	add.f64 	%fd29, %fd28, %fd28;
	neg.f64 	%fd30, %fd20;
	fma.rn.f64 	%fd31, %fd30, %fd12, %fd29;
	mul.f64 	%fd32, %fd18, %fd31;
	fma.rn.f64 	%fd33, %fd21, %fd27, 0d3FB5555555555555;
	mov.f64 	%fd34, 0d3FB5555555555555;
	sub.f64 	%fd35, %fd34, %fd33;
	fma.rn.f64 	%fd36, %fd21, %fd27, %fd35;
	add.f64 	%fd37, %fd36, 0dBC46A4CB00B9E7B0;
	add.f64 	%fd38, %fd33, %fd37;
	sub.f64 	%fd39, %fd33, %fd38;
	add.f64 	%fd40, %fd37, %fd39;
	mul.rn.f64 	%fd41, %fd20, %fd20;
	neg.f64 	%fd42, %fd41;
	fma.rn.f64 	%fd43, %fd20, %fd20, %fd42;
	{
	.reg .b32 %temp; 
	mov.b64 	{%r22, %temp}, %fd32;
	}
	{
	.reg .b32 %temp; 
	mov.b64 	{%temp, %r23}, %fd32;
	}
	add.s32 	%r24, %r23, 1048576;
	mov.b64 	%fd44, {%r22, %r24};
	fma.rn.f64 	%fd45, %fd20, %fd44, %fd43;
	mul.rn.f64 	%fd46, %fd41, %fd20;
	neg.f64 	%fd47, %fd46;
	fma.rn.f64 	%fd48, %fd41, %fd20, %fd47;
	fma.rn.f64 	%fd49, %fd41, %fd32, %fd48;
	fma.rn.f64 	%fd50, %fd45, %fd20, %fd49;
	mul.rn.f64 	%fd51, %fd38, %fd46;
	neg.f64 	%fd52, %fd51;
	fma.rn.f64 	%fd53, %fd38, %fd46, %fd52;
	fma.rn.f64 	%fd54, %fd38, %fd50, %fd53;
	fma.rn.f64 	%fd55, %fd40, %fd46, %fd54;
	add.f64 	%fd56, %fd51, %fd55;
	sub.f64 	%fd57, %fd51, %fd56;
	add.f64 	%fd58, %fd55, %fd57;
	add.f64 	%fd59, %fd20, %fd56;
	sub.f64 	%fd60, %fd20, %fd59;
	add.f64 	%fd61, %fd56, %fd60;
	add.f64 	%fd62, %fd58, %fd61;
	add.f64 	%fd63, %fd32, %fd62;
	add.f64 	%fd64, %fd59, %fd63;
	sub.f64 	%fd65, %fd59, %fd64;
	add.f64 	%fd66, %fd63, %fd65;
	xor.b32  	%r25, %r48, -2147483648;
	mov.b32 	%r26, 1127219200;
	mov.b64 	%fd67, {%r25, %r26};
	mov.b32 	%r27, -2147483648;
	mov.b64 	%fd68, {%r27, %r26};
	sub.f64 	%fd69, %fd67, %fd68;
	fma.rn.f64 	%fd70, %fd69, 0d3FE62E42FEFA39EF, %fd64;
	fma.rn.f64 	%fd71, %fd69, 0dBFE62E42FEFA39EF, %fd70;
	sub.f64 	%fd72, %fd71, %fd64;
	sub.f64 	%fd73, %fd66, %fd72;
	fma.rn.f64 	%fd74, %fd69, 0d3C7ABC9E3B39803F, %fd73;
	add.f64 	%fd75, %fd70, %fd74;
	sub.f64 	%fd76, %fd70, %fd75;
	add.f64 	%fd77, %fd74, %fd76;
	mov.f64 	%fd78, 0d4000000000000000;
	{
	.reg .b32 %temp; 
	mov.b64 	{%temp, %r28}, %fd78;
	}
	{
	.reg .b32 %temp; 
	mov.b64 	{%r29, %temp}, %fd78;
	}
	shl.b32 	%r30, %r28, 1;
	setp.gt.u32 	%p3, %r30, -33554433;
	and.b32  	%r31, %r28, -15728641;
	selp.b32 	%r32, %r31, %r28, %p3;
	mov.b64 	%fd79, {%r29, %r32};
	mul.rn.f64 	%fd80, %fd75, %fd79;
	neg.f64 	%fd81, %fd80;
	fma.rn.f64 	%fd82, %fd75, %fd79, %fd81;
	fma.rn.f64 	%fd83, %fd77, %fd79, %fd82;
	add.f64 	%fd4, %fd80, %fd83;
	sub.f64 	%fd84, %fd80, %fd4;
	add.f64 	%fd5, %fd83, %fd84;
	fma.rn.f64 	%fd85, %fd4, 0d3FF71547652B82FE, 0d4338000000000000;
	{
	.reg .b32 %temp; 
	mov.b64 	{%r13, %temp}, %fd85;
	}
	mov.f64 	%fd86, 0dC338000000000000;
	add.rn.f64 	%fd87, %fd85, %fd86;
	fma.rn.f64 	%fd88, %fd87, 0dBFE62E42FEFA39EF, %fd4;
	fma.rn.f64 	%fd89, %fd87, 0dBC7ABC9E3B39803F, %fd88;
	fma.rn.f64 	%fd90, %fd89, 0d3E5ADE1569CE2BDF, 0d3E928AF3FCA213EA;
	fma.rn.f64 	%fd91, %fd90, %fd89, 0d3EC71DEE62401315;
	fma.rn.f64 	%fd92, %fd91, %fd89, 0d3EFA01997C89EB71;
	fma.rn.f64 	%fd93, %fd92, %fd89, 0d3F2A01A014761F65;
	fma.rn.f64 	%fd94, %fd93, %fd89, 0d3F56C16C1852B7AF;
	fma.rn.f64 	%fd95, %fd94, %fd89, 0d3F81111111122322;
	fma.rn.f64 	%fd96, %fd95, %fd89, 0d3FA55555555502A1;
	fma.rn.f64 	%fd97, %fd96, %fd89, 0d3FC5555555555511;
	fma.rn.f64 	%fd98, %fd97, %fd89, 0d3FE000000000000B;
	fma.rn.f64 	%fd99, %fd98, %fd89, 0d3FF0000000000000;
	fma.rn.f64 	%fd100, %fd99, %fd89, 0d3FF0000000000000;
	{
	.reg .b32 %temp; 
	mov.b64 	{%r14, %temp}, %fd100;
	}
	{
	.reg .b32 %temp; 
	mov.b64 	{%temp, %r15}, %fd100;
	}
	shl.b32 	%r33, %r13, 20;
	add.s32 	%r34, %r33, %r15;
	mov.b64 	%fd108, {%r14, %r34};
	{
	.reg .b32 %temp; 
	mov.b64 	{%temp, %r35}, %fd4;
	}
	mov.b32 	%f2, %r35;
	abs.f32 	%f1, %f2;
	setp.lt.f32 	%p4, %f1, 0f4086232B;
	@%p4 bra 	$L__BB4_7;
	setp.lt.f64 	%p5, %fd4, 0d0000000000000000;
	add.f64 	%fd101, %fd4, 0d7FF0000000000000;
	selp.f64 	%fd108, 0d0000000000000000, %fd101, %p5;
	setp.geu.f32 	%p6, %f1, 0f40874800;
	@%p6 bra 	$L__BB4_7;
	shr.u32 	%r36, %r13, 31;
	add.s32 	%r37, %r13, %r36;
	shr.s32 	%r38, %r37, 1;
	shl.b32 	%r39, %r38, 20;
	add.s32 	%r40, %r15, %r39;
	mov.b64 	%fd102, {%r14, %r40};
	sub.s32 	%r41, %r13, %r38;
	shl.b32 	%r42, %r41, 20;
	add.s32 	%r43, %r42, 1072693248;
	mov.b32 	%r44, 0;
	mov.b64 	%fd103, {%r44, %r43};
	mul.f64 	%fd108, %fd103, %fd102;
$L__BB4_7:
	abs.f64 	%fd104, %fd108;
	setp.eq.f64 	%p7, %fd104, 0d7FF0000000000000;
	fma.rn.f64 	%fd105, %fd108, %fd5, %fd108;
	selp.f64 	%fd106, %fd108, %fd105, %p7;
	st.param.f64 	[func_retval0], %fd106;
	ret;

}


// ===== COMPILED SASS (sm_100) =====

	.target	sm_100

	.elftype	@"ET_EXEC"


//--------------------- .note.nv.tkinfo           --------------------------
	.section	.note.nv.tkinfo,"",@"SHT_NOTE"
	.sectionflags	@"SHF_NOTE_NV_TKINFO"
	.tkinfo
        /*0018*/ 	.word	0x00000002
        /*0030*/ 	.string	""
        /*0030*/ 	.string	"ptxas"
        /*0030*/ 	.string	"Cuda compilation tools, release 13.0, V13.0.88"
        /*0030*/ 	.string	"Build cuda_13.0.r13.0/compiler.36424714_0"
        /*0030*/ 	.string	"-arch sm_100 -m 64 "



//--------------------- .note.nv.cuinfo           --------------------------
	.section	.note.nv.cuinfo,"",@"SHT_NOTE"
	.sectionflags	@"SHF_NOTE_NV_CUINFO"
        /*0018*/ 	.short	0x0002
        /*001a*/ 	.short	0x0064
        /*001c*/ 	.short	0x0082
	.zero		2


//--------------------- .nv.info                  --------------------------
	.section	.nv.info,"",@"SHT_CUDA_INFO"
	.align	4


	//----- nvinfo : EIATTR_REGCOUNT
	.align		4
        /*0000*/ 	.byte	0x04, 0x2f
        /*0002*/ 	.short	(.L_1 - .L_0)
	.align		4
.L_0:
        /*0004*/ 	.word	index@(_Z5resetPc)
        /*0008*/ 	.word	0x00000008


	//----- nvinfo : EIATTR_FRAME_SIZE
	.align		4
.L_1:
        /*000c*/ 	.byte	0x04, 0x11
        /*000e*/ 	.short	(.L_3 - .L_2)
	.align		4
.L_2:
        /*0010*/ 	.word	index@(_Z5resetPc)
        /*0014*/ 	.word	0x00000000


	//----- nvinfo : EIATTR_REGCOUNT
	.align		4
.L_3:
        /*0018*/ 	.byte	0x04, 0x2f
        /*001a*/ 	.short	(.L_5 - .L_4)
	.align		4
.L_4:
        /*001c*/ 	.word	index@(_Z8drawLinePciiii)
        /*0020*/ 	.word	0x0000001e


	//----- nvinfo : EIATTR_FRAME_SIZE
	.align		4
.L_5:
        /*0024*/ 	.byte	0x04, 0x11
        /*0026*/ 	.short	(.L_7 - .L_6)
	.align		4
.L_6:
        /*0028*/ 	.word	index@($_Z8drawLinePciiii$__internal_accurate_pow)
        /*002c*/ 	.word	0x00000000


	//----- nvinfo : EIATTR_FRAME_SIZE
	.align		4
.L_7:
        /*0030*/ 	.byte	0x04, 0x11
        /*0032*/ 	.short	(.L_9 - .L_8)
	.align		4
.L_8:
        /*0034*/ 	.word	index@($__internal_0_$__cuda_sm20_dsqrt_rn_f64_mediumpath_v1)
        /*0038*/ 	.word	0x00000000


	//----- nvinfo : EIATTR_FRAME_SIZE
	.align		4
.L_9:
        /*003c*/ 	.byte	0x04, 0x11
        /*003e*/ 	.short	(.L_11 - .L_10)
	.align		4
.L_10:
        /*0040*/ 	.word	index@(_Z8drawLinePciiii)
        /*0044*/ 	.word	0x00000000


	//----- nvinfo : EIATTR_REGCOUNT
	.align		4
.L_11:
        /*0048*/ 	.byte	0x04, 0x2f
        /*004a*/ 	.short	(.L_13 - .L_12)
	.align		4
.L_12:
        /*004c*/ 	.word	index@(_Z11populateVeciPfS_)
        /*0050*/ 	.word	0x0000001e


	//----- nvinfo : EIATTR_FRAME_SIZE
	.align		4
.L_13:
        /*0054*/ 	.byte	0x04, 0x11
        /*0056*/ 	.short	(.L_15 - .L_14)
	.align		4
.L_14:
        /*0058*/ 	.word	index@(_Z11populateVeciPfS_)
        /*005c*/ 	.word	0x00000000


	//----- nvinfo : EIATTR_REGCOUNT
	.align		4
.L_15:
        /*0060*/ 	.byte	0x04, 0x2f
        /*0062*/ 	.short	(.L_17 - .L_16)
	.align		4
.L_16:
        /*0064*/ 	.word	index@(_Z6vecAddiPfS_S_)
        /*0068*/ 	.word	0x0000001a


	//----- nvinfo : EIATTR_FRAME_SIZE
	.align		4
.L_17:
        /*006c*/ 	.byte	0x04, 0x11
        /*006e*/ 	.short	(.L_19 - .L_18)
	.align		4
.L_18:
        /*0070*/ 	.word	index@(_Z6vecAddiPfS_S_)
        /*0074*/ 	.word	0x00000000


	//----- nvinfo : EIATTR_MIN_STACK_SIZE
	.align		4
.L_19:
        /*0078*/ 	.byte	0x04, 0x12
        /*007a*/ 	.short	(.L_21 - .L_20)
	.align		4
.L_20:
        /*007c*/ 	.word	index@(_Z6vecAddiPfS_S_)
        /*0080*/ 	.word	0x00000000


	//----- nvinfo : EIATTR_MIN_STACK_SIZE
	.align		4
.L_21:
        /*0084*/ 	.byte	0x04, 0x12
        /*0086*/ 	.short	(.L_23 - .L_22)
	.align		4
.L_22:
        /*0088*/ 	.word	index@(_Z11populateVeciPfS_)
        /*008c*/ 	.word	0x00000000


	//----- nvinfo : EIATTR_MIN_STACK_SIZE
	.align		4
.L_23:
        /*0090*/ 	.byte	0x04, 0x12
        /*0092*/ 	.short	(.L_25 - .L_24)
	.align		4
.L_24:
        /*0094*/ 	.word	index@(_Z8drawLinePciiii)
        /*0098*/ 	.word	0x00000000


	//----- nvinfo : EIATTR_MIN_STACK_SIZE
	.align		4
.L_25:
        /*009c*/ 	.byte	0x04, 0x12
        /*009e*/ 	.short	(.L_27 - .L_26)
	.align		4
.L_26:
        /*00a0*/ 	.word	index@(_Z5resetPc)
        /*00a4*/ 	.word	0x00000000
.L_27:


//--------------------- .nv.compat                --------------------------
	.section	.nv.compat,"",@"SHT_CUDA_COMPAT_INFO"
	.align	4
        /*0000*/ 	.byte	0x02, 0x09, 0x00, 0x00, 0x02, 0x02, 0x01, 0x00, 0x02, 0x05, 0x05, 0x00, 0x03, 0x07, 0x01, 0x01
        /*0010*/ 	.byte	0x02, 0x03, 0x00, 0x00, 0x02, 0x06, 0x01, 0x00, 0x04, 0x0b, 0x08, 0x00, 0x01, 0x00, 0x00, 0x00
        /*0020*/ 	.byte	0x00, 0x00, 0x00, 0x00


//--------------------- .nv.info._Z6vecAddiPfS_S_ --------------------------
	.section	.nv.info._Z6vecAddiPfS_S_,"",@"SHT_CUDA_INFO"
	.sectionflags	@""
	.align	4


	//----- nvinfo : EIATTR_CUDA_API_VERSION
	.align		4
        /*0000*/ 	.byte	0x04, 0x37
        /*0002*/ 	.short	(.L_29 - .L_28)
.L_28:
        /*0004*/ 	.word	0x00000082


	//----- nvinfo : EIATTR_KPARAM_INFO
	.align		4
.L_29:
        /*0008*/ 	.byte	0x04, 0x17
        /*000a*/ 	.short	(.L_31 - .L_30)
.L_30:
        /*000c*/ 	.word	0x00000000
        /*0010*/ 	.short	0x0003
        /*0012*/ 	.short	0x0018
        /*0014*/ 	.byte	0x00, 0xf5, 0x21, 0x00


	//----- nvinfo : EIATTR_KPARAM_INFO
	.align		4
.L_31:
        /*0018*/ 	.byte	0x04, 0x17
        /*001a*/ 	.short	(.L_33 - .L_32)
.L_32:
        /*001c*/ 	.word	0x00000000
        /*0020*/ 	.short	0x0002
        /*0022*/ 	.short	0x0010
        /*0024*/ 	.byte	0x00, 0xf5, 0x21, 0x00


	//----- nvinfo : EIATTR_KPARAM_INFO
	.align		4
.L_33:
        /*0028*/ 	.byte	0x04, 0x17
        /*002a*/ 	.short	(.L_35 - .L_34)
.L_34:
        /*002c*/ 	.word	0x00000000
        /*0030*/ 	.short	0x0001
        /*0032*/ 	.short	0x0008
        /*0034*/ 	.byte	0x00, 0xf5, 0x21, 0x00


	//----- nvinfo : EIATTR_KPARAM_INFO
	.align		4
.L_35:
        /*0038*/ 	.byte	0x04, 0x17
        /*003a*/ 	.short	(.L_37 - .L_36)
.L_36:
        /*003c*/ 	.word	0x00000000
        /*0040*/ 	.short	0x0000
        /*0042*/ 	.short	0x0000
        /*0044*/ 	.byte	0x00, 0xf0, 0x11, 0x00


	//----- nvinfo : EIATTR_SPARSE_MMA_MASK
	.align		4
.L_37:
        /*0048*/ 	.byte	0x03, 0x50
        /*004a*/ 	.short	0x0000


	//----- nvinfo : EIATTR_MAXREG_COUNT
	.align		4
        /*004c*/ 	.byte	0x03, 0x1b
        /*004e*/ 	.short	0x00ff


	//----- nvinfo : EIATTR_MERCURY_ISA_VERSION
	.align		4
        /*0050*/ 	.byte	0x03, 0x5f
        /*0052*/ 	.short	0x0101


	//----- nvinfo : EIATTR_VRC_CTA_INIT_COUNT
	.align		4
        /*0054*/ 	.byte	0x02, 0x4a
	.zero		1
	.zero		1


	//----- nvinfo : EIATTR_EXIT_INSTR_OFFSETS
	.align		4
        /*0058*/ 	.byte	0x04, 0x1c
        /*005a*/ 	.short	(.L_39 - .L_38)


	//   ....[0]....
.L_38:
        /*005c*/ 	.word	0x00000090


	//   ....[1]....
        /*0060*/ 	.word	0x000003a0


	//   ....[2]....
        /*0064*/ 	.word	0x000005d0


	//----- nvinfo : EIATTR_CRS_STACK_SIZE
	.align		4
.L_39:
        /*0068*/ 	.byte	0x04, 0x1e
        /*006a*/ 	.short	(.L_41 - .L_40)
.L_40:
        /*006c*/ 	.word	0x00000000


	//----- nvinfo : EIATTR_CBANK_PARAM_SIZE
	.align		4
.L_41:
        /*0070*/ 	.byte	0x03, 0x19
        /*0072*/ 	.short	0x0020


	//----- nvinfo : EIATTR_PARAM_CBANK
	.align		4
        /*0074*/ 	.byte	0x04, 0x0a
        /*0076*/ 	.short	(.L_43 - .L_42)
	.align		4
.L_42:
        /*0078*/ 	.word	index@(.nv.constant0._Z6vecAddiPfS_S_)
        /*007c*/ 	.short	0x0380
        /*007e*/ 	.short	0x0020


	//----- nvinfo : EIATTR_SW_WAR
	.align		4
.L_43:
        /*0080*/ 	.byte	0x04, 0x36
        /*0082*/ 	.short	(.L_45 - .L_44)
.L_44:
        /*0084*/ 	.word	0x00000008
.L_45:


//--------------------- .nv.info._Z11populateVeciPfS_ --------------------------
	.section	.nv.info._Z11populateVeciPfS_,"",@"SHT_CUDA_INFO"
	.sectionflags	@""
	.align	4


	//----- nvinfo : EIATTR_CUDA_API_VERSION
	.align		4
        /*0000*/ 	.byte	0x04, 0x37
        /*0002*/ 	.short	(.L_47 - .L_46)
.L_46:
        /*0004*/ 	.word	0x00000082


	//----- nvinfo : EIATTR_KPARAM_INFO
	.align		4
.L_47:
        /*0008*/ 	.byte	0x04, 0x17
        /*000a*/ 	.short	(.L_49 - .L_48)
.L_48:
        /*000c*/ 	.word	0x00000000
        /*0010*/ 	.short	0x0002
        /*0012*/ 	.short	0x0010
        /*0014*/ 	.byte	0x00, 0xf5, 0x21, 0x00


	//----- nvinfo : EIATTR_KPARAM_INFO
	.align		4
.L_49:
        /*0018*/ 	.byte	0x04, 0x17
        /*001a*/ 	.short	(.L_51 - .L_50)
.L_50:
        /*001c*/ 	.word	0x00000000
        /*0020*/ 	.short	0x0001
        /*0022*/ 	.short	0x0008
        /*0024*/ 	.byte	0x00, 0xf5, 0x21, 0x00


	//----- nvinfo : EIATTR_KPARAM_INFO
	.align		4
.L_51:
        /*0028*/ 	.byte	0x04, 0x17
        /*002a*/ 	.short	(.L_53 - .L_52)
.L_52:
        /*002c*/ 	.word	0x00000000
        /*0030*/ 	.short	0x0000
        /*0032*/ 	.short	0x0000
        /*0034*/ 	.byte	0x00, 0xf0, 0x11, 0x00


	//----- nvinfo : EIATTR_SPARSE_MMA_MASK
	.align		4
.L_53:
        /*0038*/ 	.byte	0x03, 0x50
        /*003a*/ 	.short	0x0000


	//----- nvinfo : EIATTR_MAXREG_COUNT
	.align		4
        /*003c*/ 	.byte	0x03, 0x1b
        /*003e*/ 	.short	0x00ff


	//----- nvinfo : EIATTR_MERCURY_ISA_VERSION
	.align		4
        /*0040*/ 	.byte	0x03, 0x5f
        /*0042*/ 	.short	0x0101


	//----- nvinfo : EIATTR_VRC_CTA_INIT_COUNT
	.align		4
        /*0044*/ 	.byte	0x02, 0x4a
	.zero		1
	.zero		1


	//----- nvinfo : EIATTR_EXIT_INSTR_OFFSETS
	.align		4
        /*0048*/ 	.byte	0x04, 0x1c
        /*004a*/ 	.short	(.L_55 - .L_54)


	//   ....[0]....
.L_54:
        /*004c*/ 	.word	0x00000090


	//   ....[1]....
        /*0050*/ 	.word	0x000003a0


	//   ....[2]....
        /*0054*/ 	.word	0x00000500


	//----- nvinfo : EIATTR_CRS_STACK_SIZE
	.align		4
.L_55:
        /*0058*/ 	.byte	0x04, 0x1e
        /*005a*/ 	.short	(.L_57 - .L_56)
.L_56:
        /*005c*/ 	.word	0x00000000


	//----- nvinfo : EIATTR_CBANK_PARAM_SIZE
	.align		4
.L_57:
        /*0060*/ 	.byte	0x03, 0x19
        /*0062*/ 	.short	0x0018


	//----- nvinfo : EIATTR_PARAM_CBANK
	.align		4
        /*0064*/ 	.byte	0x04, 0x0a
        /*0066*/ 	.short	(.L_59 - .L_58)
	.align		4
.L_58:
        /*0068*/ 	.word	index@(.nv.constant0._Z11populateVeciPfS_)
        /*006c*/ 	.short	0x0380
        /*006e*/ 	.short	0x0018


	//----- nvinfo : EIATTR_SW_WAR
	.align		4
.L_59:
        /*0070*/ 	.byte	0x04, 0x36
        /*0072*/ 	.short	(.L_61 - .L_60)
.L_60:
        /*0074*/ 	.word	0x00000008
.L_61:


//--------------------- .nv.info._Z8drawLinePciiii --------------------------
	.section	.nv.info._Z8drawLinePciiii,"",@"SHT_CUDA_INFO"
	.sectionflags	@""
	.align	4


	//----- nvinfo : EIATTR_CUDA_API_VERSION
	.align		4
        /*0000*/ 	.byte	0x04, 0x37
        /*0002*/ 	.short	(.L_63 - .L_62)
.L_62:
        /*0004*/ 	.word	0x00000082


	//----- nvinfo : EIATTR_KPARAM_INFO
	.align		4
.L_63:
        /*0008*/ 	.byte	0x04, 0x17
        /*000a*/ 	.short	(.L_65 - .L_64)
.L_64:
        /*000c*/ 	.word	0x00000000
        /*0010*/ 	.short	0x0004
        /*0012*/ 	.short	0x0014
        /*0014*/ 	.byte	0x00, 0xf0, 0x11, 0x00


	//----- nvinfo : EIATTR_KPARAM_INFO
	.align		4
.L_65:
        /*0018*/ 	.byte	0x04, 0x17
        /*001a*/ 	.short	(.L_67 - .L_66)
.L_66:
        /*001c*/ 	.word	0x00000000
        /*0020*/ 	.short	0x0003
        /*0022*/ 	.short	0x0010
        /*0024*/ 	.byte	0x00, 0xf0, 0x11, 0x00


	//----- nvinfo : EIATTR_KPARAM_INFO
	.align		4
.L_67:
        /*0028*/ 	.byte	0x04, 0x17
        /*002a*/ 	.short	(.L_69 - .L_68)
.L_68:
        /*002c*/ 	.word	0x00000000
        /*0030*/ 	.short	0x0002
        /*0032*/ 	.short	0x000c
        /*0034*/ 	.byte	0x00, 0xf0, 0x11, 0x00


	//----- nvinfo : EIATTR_KPARAM_INFO
	.align		4
.L_69:
        /*0038*/ 	.byte	0x04, 0x17
        /*003a*/ 	.short	(.L_71 - .L_70)
.L_70:
        /*003c*/ 	.word	0x00000000
        /*0040*/ 	.short	0x0001
        /*0042*/ 	.short	0x0008
        /*0044*/ 	.byte	0x00, 0xf0, 0x11, 0x00


	//----- nvinfo : EIATTR_KPARAM_INFO
	.align		4
.L_71:
        /*0048*/ 	.byte	0x04, 0x17
        /*004a*/ 	.short	(.L_73 - .L_72)
.L_72:
        /*004c*/ 	.word	0x00000000
        /*0050*/ 	.short	0x0000
        /*0052*/ 	.short	0x0000
        /*0054*/ 	.byte	0x00, 0xf5, 0x21, 0x00


	//----- nvinfo : EIATTR_SPARSE_MMA_MASK
	.align		4
.L_73:
        /*0058*/ 	.byte	0x03, 0x50
        /*005a*/ 	.short	0x0000


	//----- nvinfo : EIATTR_MAXREG_COUNT
	.align		4
        /*005c*/ 	.byte	0x03, 0x1b
        /*005e*/ 	.short	0x00ff


	//----- nvinfo : EIATTR_MERCURY_ISA_VERSION
	.align		4
        /*0060*/ 	.byte	0x03, 0x5f
        /*0062*/ 	.short	0x0101


	//----- nvinfo : EIATTR_VRC_CTA_INIT_COUNT
	.align		4
        /*0064*/ 	.byte	0x02, 0x4a
	.zero		1
	.zero		1


	//----- nvinfo : EIATTR_EXIT_INSTR_OFFSETS
	.align		4
        /*0068*/ 	.byte	0x04, 0x1c
        /*006a*/ 	.short	(.L_75 - .L_74)


	//   ....[0]....
.L_74:
        /*006c*/ 	.word	0x00000be0


	//   ....[1]....
        /*0070*/ 	.word	0x00000c60


	//----- nvinfo : EIATTR_CRS_STACK_SIZE
	.align		4
.L_75:
        /*0074*/ 	.byte	0x04, 0x1e
        /*0076*/ 	.short	(.L_77 - .L_76)
.L_76:
        /*0078*/ 	.word	0x00000000


	//----- nvinfo : EIATTR_CBANK_PARAM_SIZE
	.align		4
.L_77:
        /*007c*/ 	.byte	0x03, 0x19
        /*007e*/ 	.short	0x0018


	//----- nvinfo : EIATTR_PARAM_CBANK
	.align		4
        /*0080*/ 	.byte	0x04, 0x0a
        /*0082*/ 	.short	(.L_79 - .L_78)
	.align		4
.L_78:
        /*0084*/ 	.word	index@(.nv.constant0._Z8drawLinePciiii)
        /*0088*/ 	.short	0x0380
        /*008a*/ 	.short	0x0018


	//----- nvinfo : EIATTR_SW_WAR
	.align		4
.L_79:
        /*008c*/ 	.byte	0x04, 0x36
        /*008e*/ 	.short	(.L_81 - .L_80)
.L_80:
        /*0090*/ 	.word	0x00000008
.L_81:


//--------------------- .nv.info._Z5resetPc       --------------------------
	.section	.nv.info._Z5resetPc,"",@"SHT_CUDA_INFO"
	.sectionflags	@""
	.align	4


	//----- nvinfo : EIATTR_CUDA_API_VERSION
	.align		4
        /*0000*/ 	.byte	0x04, 0x37
        /*0002*/ 	.short	(.L_83 - .L_82)
.L_82:
        /*0004*/ 	.word	0x00000082


	//----- nvinfo : EIATTR_KPARAM_INFO
	.align		4
.L_83:
        /*0008*/ 	.byte	0x04, 0x17
        /*000a*/ 	.short	(.L_85 - .L_84)
.L_84:
        /*000c*/ 	.word	0x00000000
        /*0010*/ 	.short	0x0000
        /*0012*/ 	.short	0x0000
        /*0014*/ 	.byte	0x00, 0xf5, 0x21, 0x00


	//----- nvinfo : EIATTR_SPARSE_MMA_MASK
	.align		4
.L_85:
        /*0018*/ 	.byte	0x03, 0x50
        /*001a*/ 	.short	0x0000


	//----- nvinfo : EIATTR_MAXREG_COUNT
	.align		4
        /*001c*/ 	.byte	0x03, 0x1b
        /*001e*/ 	.short	0x00ff


	//----- nvinfo : EIATTR_MERCURY_ISA_VERSION
	.align		4
        /*0020*/ 	.byte	0x03, 0x5f
        /*0022*/ 	.short	0x0101


	//----- nvinfo : EIATTR_VRC_CTA_INIT_COUNT
	.align		4
        /*0024*/ 	.byte	0x02, 0x4a
	.zero		1
	.zero		1


	//----- nvinfo : EIATTR_EXIT_INSTR_OFFSETS
	.align		4
        /*0028*/ 	.byte	0x04, 0x1c
        /*002a*/ 	.short	(.L_87 - .L_86)


	//   ....[0]....
.L_86:
        /*002c*/ 	.word	0x00000110


	//----- nvinfo : EIATTR_CBANK_PARAM_SIZE
	.align		4
.L_87:
        /*0030*/ 	.byte	0x03, 0x19
        /*0032*/ 	.short	0x0008


	//----- nvinfo : EIATTR_PARAM_CBANK
	.align		4
        /*0034*/ 	.byte	0x04, 0x0a
        /*0036*/ 	.short	(.L_89 - .L_88)
	.align		4
.L_88:
        /*0038*/ 	.word	index@(.nv.constant0._Z5resetPc)
        /*003c*/ 	.short	0x0380
        /*003e*/ 	.short	0x0008


	//----- nvinfo : EIATTR_SW_WAR
	.align		4
.L_89:
        /*0040*/ 	.byte	0x04, 0x36
        /*0042*/ 	.short	(.L_91 - .L_90)
.L_90:
        /*0044*/ 	.word	0x00000008
.L_91:


//--------------------- .nv.callgraph             --------------------------
	.section	.nv.callgraph,"",@"SHT_CUDA_CALLGRAPH"
	.align	4
	.sectionentsize	8
	.align		4
        /*0000*/ 	.word	0x00000000
	.align		4
        /*0004*/ 	.word	0xffffffff
	.align		4
        /*0008*/ 	.word	0x00000000
	.align		4
        /*000c*/ 	.word	0xfffffffe
	.align		4
        /*0010*/ 	.word	0x00000000
	.align		4
        /*0014*/ 	.word	0xfffffffd
	.align		4
        /*0018*/ 	.word	0x00000000
	.align		4
        /*001c*/ 	.word	0xfffffffc


//--------------------- .text._Z6vecAddiPfS_S_    --------------------------
	.section	.text._Z6vecAddiPfS_S_,"ax",@progbits
	.align	128
        .global         _Z6vecAddiPfS_S_
        .type           _Z6vecAddiPfS_S_,@function
        .size           _Z6vecAddiPfS_S_,(.L_x_31 - _Z6vecAddiPfS_S_)
        .other          _Z6vecAddiPfS_S_,@"STO_CUDA_ENTRY STV_DEFAULT"
_Z6vecAddiPfS_S_:
.text._Z6vecAddiPfS_S_:
[----:B------:R-:W-:Y:S01]  /*0000*/  LDC R1, c[0x0][0x37c] ;  /* 0x0000df00ff017b82 */ /* 0x000fe20000000800 */
[----:B------:R-:W0:Y:S07]  /*0010*/  S2R R3, SR_TID.X ;  /* 0x0000000000037919 */ /* 0x000e2e0000002100 */
[----:B------:R-:W0:Y:S01]  /*0020*/  S2UR UR4, SR_CTAID.X ;  /* 0x00000000000479c3 */ /* 0x000e220000002500 */
[----:B------:R-:W1:Y:S07]  /*0030*/  LDCU UR6, c[0x0][0x380] ;  /* 0x00007000ff0677ac */ /* 0x000e6e0008000800 */
[----:B------:R-:W0:Y:S01]  /*0040*/  LDC R0, c[0x0][0x360] ;  /* 0x0000d800ff007b82 */ /* 0x000e220000000800 */
[----:B------:R-:W2:Y:S01]  /*0050*/  LDCU UR5, c[0x0][0x370] ;  /* 0x00006e00ff0577ac */ /* 0x000ea20008000800 */
[----:B0-----:R-:W-:-:S02]  /*0060*/  IMAD R3, R0, UR4, R3 ;  /* 0x0000000400037c24 */ /* 0x001fc4000f8e0203 */
[----:B--2---:R-:W-:-:S03]  /*0070*/  IMAD R0, R0, UR5, RZ ;  /* 0x0000000500007c24 */ /* 0x004fc6000f8e02ff */
[----:B-1----:R-:W-:-:S13]  /*0080*/  ISETP.GE.AND P0, PT, R3, UR6, PT ;  /* 0x0000000603007c0c */ /* 0x002fda000bf06270 */
[----:B------:R-:W-:Y:S05]  /*0090*/  @P0 EXIT ;  /* 0x000000000000094d */ /* 0x000fea0003800000 */
[----:B------:R-:W0:Y:S01]  /*00a0*/  I2F.U32.RP R8, R0 ;  /* 0x0000000000087306 */ /* 0x000e220000209000 */
[----:B------:R-:W-:Y:S01]  /*00b0*/  IADD3 R2, PT, PT, R0, R3, RZ ;  /* 0x0000000300027210 */ /* 0x000fe20007ffe0ff */
[----:B------:R-:W1:Y:S01]  /*00c0*/  LDCU.64 UR4, c[0x0][0x358] ;  /* 0x00006b00ff0477ac */ /* 0x000e620008000a00 */
[----:B------:R-:W-:Y:S01]  /*00d0*/  IADD3 R9, PT, PT, RZ, -R0, RZ ;  /* 0x80000000ff097210 */ /* 0x000fe20007ffe0ff */
[----:B------:R-:W-:Y:S01]  /*00e0*/  BSSY.RECONVERGENT B0, `(.L_x_0) ;  /* 0x000002b000007945 */ /* 0x000fe20003800200 */
[C---:B------:R-:W-:Y:S02]  /*00f0*/  ISETP.GE.AND P0, PT, R2.reuse, UR6, PT ;  /* 0x0000000602007c0c */ /* 0x040fe4000bf06270 */
[----:B------:R-:W-:Y:S02]  /*0100*/  VIMNMX R7, PT, PT, R2, UR6, !PT ;  /* 0x0000000602077c48 */ /* 0x000fe4000ffe0100 */
[----:B------:R-:W-:Y:S02]  /*0110*/  SEL R6, RZ, 0x1, P0 ;  /* 0x00000001ff067807 */ /* 0x000fe40000000000 */
[----:B------:R-:W-:-:S02]  /*0120*/  ISETP.NE.U32.AND P2, PT, R0, RZ, PT ;  /* 0x000000ff0000720c */ /* 0x000fc40003f45070 */
[----:B------:R-:W-:Y:S01]  /*0130*/  IADD3 R7, PT, PT, R7, -R2, -R6 ;  /* 0x8000000207077210 */ /* 0x000fe20007ffe806 */
[----:B0-----:R-:W0:Y:S02]  /*0140*/  MUFU.RCP R8, R8 ;  /* 0x0000000800087308 */ /* 0x001e240000001000 */
[----:B0-----:R-:W-:-:S06]  /*0150*/  IADD3 R4, PT, PT, R8, 0xffffffe, RZ ;  /* 0x0ffffffe08047810 */ /* 0x001fcc0007ffe0ff */
[----:B------:R0:W2:Y:S02]  /*0160*/  F2I.FTZ.U32.TRUNC.NTZ R5, R4 ;  /* 0x0000000400057305 */ /* 0x0000a4000021f000 */
[----:B0-----:R-:W-:Y:S02]  /*0170*/  HFMA2 R4, -RZ, RZ, 0, 0 ;  /* 0x00000000ff047431 */ /* 0x001fe400000001ff */
[----:B--2---:R-:W-:-:S04]  /*0180*/  IMAD R9, R9, R5, RZ ;  /* 0x0000000509097224 */ /* 0x004fc800078e02ff */
[----:B------:R-:W-:-:S06]  /*0190*/  IMAD.HI.U32 R8, R5, R9, R4 ;  /* 0x0000000905087227 */ /* 0x000fcc00078e0004 */
[----:B------:R-:W-:-:S05]  /*01a0*/  IMAD.HI.U32 R5, R8, R7, RZ ;  /* 0x0000000708057227 */ /* 0x000fca00078e00ff */
[----:B------:R-:W-:-:S05]  /*01b0*/  IADD3 R2, PT, PT, -R5, RZ, RZ ;  /* 0x000000ff05027210 */ /* 0x000fca0007ffe1ff */
[----:B------:R-:W-:-:S05]  /*01c0*/  IMAD R7, R0, R2, R7 ;  /* 0x0000000200077224 */ /* 0x000fca00078e0207 */
[----:B------:R-:W-:-:S13]  /*01d0*/  ISETP.GE.U32.AND P0, PT, R7, R0, PT ;  /* 0x000000000700720c */ /* 0x000fda0003f06070 */
[----:B------:R-:W-:Y:S02]  /*01e0*/  @P0 IADD3 R7, PT, PT, -R0, R7, RZ ;  /* 0x0000000700070210 */ /* 0x000fe40007ffe1ff */
[----:B------:R-:W-:Y:S02]  /*01f0*/  @P0 IADD3 R5, PT, PT, R5, 0x1, RZ ;  /* 0x0000000105050810 */ /* 0x000fe40007ffe0ff */
[----:B------:R-:W-:-:S13]  /*0200*/  ISETP.GE.U32.AND P1, PT, R7, R0, PT ;  /* 0x000000000700720c */ /* 0x000fda0003f26070 */
[----:B------:R-:W-:Y:S02]  /*0210*/  @P1 IADD3 R5, PT, PT, R5, 0x1, RZ ;  /* 0x0000000105051810 */ /* 0x000fe40007ffe0ff */
[----:B------:R-:W-:-:S04]  /*0220*/  @!P2 LOP3.LUT R5, RZ, R0, RZ, 0x33, !PT ;  /* 0x00000000ff05a212 */ /* 0x000fc800078e33ff */
[----:B------:R-:W-:-:S04]  /*0230*/  IADD3 R2, PT, PT, R6, R5, RZ ;  /* 0x0000000506027210 */ /* 0x000fc80007ffe0ff */
[C---:B------:R-:W-:Y:S02]  /*0240*/  LOP3.LUT R4, R2.reuse, 0x3, RZ, 0xc0, !PT ;  /* 0x0000000302047812 */ /* 0x040fe400078ec0ff */
[----:B------:R-:W-:Y:S02]  /*0250*/  ISETP.GE.U32.AND P1, PT, R2, 0x3, PT ;  /* 0x000000030200780c */ /* 0x000fe40003f26070 */
[----:B------:R-:W-:-:S13]  /*0260*/  ISETP.NE.AND P0, PT, R4, 0x3, PT ;  /* 0x000000030400780c */ /* 0x000fda0003f05270 */
[----:B-1----:R-:W-:Y:S05]  /*0270*/  @!P0 BRA `(.L_x_1) ;  /* 0x0000000000448947 */ /* 0x002fea0003800000 */
[----:B------:R-:W0:Y:S01]  /*0280*/  LDC.64 R4, c[0x0][0x388] ;  /* 0x0000e200ff047b82 */ /* 0x000e220000000a00 */
[----:B------:R-:W-:-:S04]  /*0290*/  IADD3 R2, PT, PT, R2, 0x1, RZ ;  /* 0x0000000102027810 */ /* 0x000fc80007ffe0ff */
[----:B------:R-:W-:-:S03]  /*02a0*/  LOP3.LUT R2, R2, 0x3, RZ, 0xc0, !PT ;  /* 0x0000000302027812 */ /* 0x000fc600078ec0ff */
[----:B------:R-:W1:Y:S01]  /*02b0*/  LDC.64 R6, c[0x0][0x390] ;  /* 0x0000e400ff067b82 */ /* 0x000e620000000a00 */
[----:B------:R-:W-:-:S07]  /*02c0*/  IADD3 R2, PT, PT, -R2, RZ, RZ ;  /* 0x000000ff02027210 */ /* 0x000fce0007ffe1ff */
[----:B------:R-:W2:Y:S02]  /*02d0*/  LDC.64 R8, c[0x0][0x398] ;  /* 0x0000e600ff087b82 */ /* 0x000ea40000000a00 */
.L_x_2:
[----:B-1----:R-:W-:-:S04]  /*02e0*/  IMAD.WIDE R12, R3, 0x4, R6 ;  /* 0x00000004030c7825 */ /* 0x002fc800078e0206 */
[C---:B0-----:R-:W-:Y:S02]  /*02f0*/  IMAD.WIDE R14, R3.reuse, 0x4, R4 ;  /* 0x00000004030e7825 */ /* 0x041fe400078e0204 */
[----:B---3--:R-:W3:Y:S04]  /*0300*/  LDG.E R13, desc[UR4][R12.64] ;  /* 0x000000040c0d7981 */ /* 0x008ee8000c1e1900 */
[----:B------:R-:W3:Y:S01]  /*0310*/  LDG.E R14, desc[UR4][R14.64] ;  /* 0x000000040e0e7981 */ /* 0x000ee2000c1e1900 */
[----:B--2---:R-:W-:Y:S01]  /*0320*/  IMAD.WIDE R10, R3, 0x4, R8 ;  /* 0x00000004030a7825 */ /* 0x004fe200078e0208 */
[----:B------:R-:W-:Y:S02]  /*0330*/  IADD3 R2, PT, PT, R2, 0x1, RZ ;  /* 0x0000000102027810 */ /* 0x000fe40007ffe0ff */
[----:B------:R-:W-:-:S02]  /*0340*/  IADD3 R3, PT, PT, R0, R3, RZ ;  /* 0x0000000300037210 */ /* 0x000fc40007ffe0ff */
[----:B------:R-:W-:Y:S01]  /*0350*/  ISETP.NE.AND P0, PT, R2, RZ, PT ;  /* 0x000000ff0200720c */ /* 0x000fe20003f05270 */
[----:B---3--:R-:W-:-:S05]  /*0360*/  FADD R17, R14, R13 ;  /* 0x0000000d0e117221 */ /* 0x008fca0000000000 */
[----:B------:R3:W-:Y:S07]  /*0370*/  STG.E desc[UR4][R10.64], R17 ;  /* 0x000000110a007986 */ /* 0x0007ee000c101904 */
[----:B------:R-:W-:Y:S05]  /*0380*/  @P0 BRA `(.L_x_2) ;  /* 0xfffffffc00d40947 */ /* 0x000fea000383ffff */
.L_x_1:
[----:B------:R-:W-:Y:S05]  /*0390*/  BSYNC.RECONVERGENT B0 ;  /* 0x0000000000007941 */ /* 0x000fea0003800200 */
.L_x_0:
[----:B------:R-:W-:Y:S05]  /*03a0*/  @!P1 EXIT ;  /* 0x000000000000994d */ /* 0x000fea0003800000 */
.L_x_3:
[----:B------:R-:W3:Y:S08]  /*03b0*/  LDC.64 R4, c[0x0][0x388] ;  /* 0x0000e200ff047b82 */ /* 0x000ef00000000a00 */
[----:B------:R-:W0:Y:S01]  /*03c0*/  LDC.64 R6, c[0x0][0x390] ;  /* 0x0000e400ff067b82 */ /* 0x000e220000000a00 */
[----:B---3--:R-:W-:-:S07]  /*03d0*/  IMAD.WIDE R10, R3, 0x4, R4 ;  /* 0x00000004030a7825 */ /* 0x008fce00078e0204 */
[----:B------:R-:W1:Y:S01]  /*03e0*/  LDC.64 R4, c[0x0][0x398] ;  /* 0x0000e600ff047b82 */ /* 0x000e620000000a00 */
[----:B--2---:R-:W2:Y:S01]  /*03f0*/  LDG.E R2, desc[UR4][R10.64] ;  /* 0x000000040a027981 */ /* 0x004ea2000c1e1900 */
[----:B0-----:R-:W-:-:S05]  /*0400*/  IMAD.WIDE R12, R3, 0x4, R6 ;  /* 0x00000004030c7825 */ /* 0x001fca00078e0206 */
[----:B------:R-:W2:Y:S01]  /*0410*/  LDG.E R7, desc[UR4][R12.64] ;  /* 0x000000040c077981 */ /* 0x000ea2000c1e1900 */
[----:B-1----:R-:W-:-:S04]  /*0420*/  IMAD.WIDE R16, R3, 0x4, R4 ;  /* 0x0000000403107825 */ /* 0x002fc800078e0204 */
[----:B------:R-:W-:-:S04]  /*0430*/  IMAD.WIDE R4, R0, 0x4, R10 ;  /* 0x0000000400047825 */ /* 0x000fc800078e020a */
[----:B--2---:R-:W-:Y:S01]  /*0440*/  FADD R19, R2, R7 ;  /* 0x0000000702137221 */ /* 0x004fe20000000000 */
[----:B------:R-:W-:-:S04]  /*0450*/  IMAD.WIDE R6, R0, 0x4, R12 ;  /* 0x0000000400067825 */ /* 0x000fc800078e020c */
[----:B------:R0:W-:Y:S04]  /*0460*/  STG.E desc[UR4][R16.64], R19 ;  /* 0x0000001310007986 */ /* 0x0001e8000c101904 */
[----:B------:R-:W2:Y:S04]  /*0470*/  LDG.E R2, desc[UR4][R4.64] ;  /* 0x0000000404027981 */ /* 0x000ea8000c1e1900 */
[----:B------:R-:W2:Y:S01]  /*0480*/  LDG.E R15, desc[UR4][R6.64] ;  /* 0x00000004060f7981 */ /* 0x000ea2000c1e1900 */
[----:B------:R-:W-:-:S04]  /*0490*/  IMAD.WIDE R8, R0, 0x4, R16 ;  /* 0x0000000400087825 */ /* 0x000fc800078e0210 */
[----:B------:R-:W-:-:S04]  /*04a0*/  IMAD.WIDE R10, R0, 0x4, R4 ;  /* 0x00000004000a7825 */ /* 0x000fc800078e0204 */
[----:B------:R-:W-:-:S04]  /*04b0*/  IMAD.WIDE R12, R0, 0x4, R6 ;  /* 0x00000004000c7825 */ /* 0x000fc800078e0206 */
[----:B--2---:R-:W-:-:S05]  /*04c0*/  FADD R21, R2, R15 ;  /* 0x0000000f02157221 */ /* 0x004fca0000000000 */
        /* <DEDUP_REMOVED lines=8> */
[----:B------:R-:W1:Y:S04]  /*0550*/  LDG.E R4, desc[UR4][R4.64] ;  /* 0x0000000404047981 */ /* 0x000e68000c1e1900 */
[----:B------:R-:W1:Y:S01]  /*0560*/  LDG.E R7, desc[UR4][R6.64] ;  /* 0x0000000406077981 */ /* 0x000e62000c1e1900 */
[C---:B0-----:R-:W-:Y:S01]  /*0570*/  IMAD.WIDE R16, R0.reuse, 0x4, R14 ;  /* 0x0000000400107825 */ /* 0x041fe200078e020e */
[----:B------:R-:W-:-:S04]  /*0580*/  LEA R3, R0, R3, 0x2 ;  /* 0x0000000300037211 */ /* 0x000fc800078e10ff */
[----:B------:R-:W-:Y:S01]  /*0590*/  ISETP.GE.AND P0, PT, R3, UR6, PT ;  /* 0x0000000603007c0c */ /* 0x000fe2000bf06270 */
[----:B-1----:R-:W-:-:S05]  /*05a0*/  FADD R9, R4, R7 ;  /* 0x0000000704097221 */ /* 0x002fca0000000000 */
[----:B------:R2:W-:Y:S07]  /*05b0*/  STG.E desc[UR4][R16.64], R9 ;  /* 0x0000000910007986 */ /* 0x0005ee000c101904 */
[----:B------:R-:W-:Y:S05]  /*05c0*/  @!P0 BRA `(.L_x_3) ;  /* 0xfffffffc00788947 */ /* 0x000fea000383ffff */
[----:B------:R-:W-:Y:S05]  /*05d0*/  EXIT ;  /* 0x000000000000794d */ /* 0x000fea0003800000 */
.L_x_4:
[----:B------:R-:W-:-:S00]  /*05e0*/  BRA `(.L_x_4) ;  /* 0xfffffffc00fc7947 */ /* 0x000fc0000383ffff */
[----:B------:R-:W-:-:S00]  /*05f0*/  NOP ;  /* 0x0000000000007918 */ /* 0x000fc00000000000 */
        /* <DEDUP_REMOVED lines=8> */
.L_x_31:


//--------------------- .text._Z11populateVeciPfS_ --------------------------
	.section	.text._Z11populateVeciPfS_,"ax",@progbits
	.align	128
        .global         _Z11populateVeciPfS_
        .type           _Z11populateVeciPfS_,@function
        .size           _Z11populateVeciPfS_,(.L_x_32 - _Z11populateVeciPfS_)
        .other          _Z11populateVeciPfS_,@"STO_CUDA_ENTRY STV_DEFAULT"
_Z11populateVeciPfS_:
.text._Z11populateVeciPfS_:
        /* <DEDUP_REMOVED lines=11> */
[C---:B------:R-:W-:Y:S01]  /*00b0*/  IADD3 R4, PT, PT, R0.reuse, R7, RZ ;  /* 0x0000000700047210 */ /* 0x040fe20007ffe0ff */
[----:B------:R-:W-:Y:S01]  /*00c0*/  IMAD.MOV R9, RZ, RZ, -R0 ;  /* 0x000000ffff097224 */ /* 0x000fe200078e0a00 */
[----:B------:R-:W-:Y:S01]  /*00d0*/  ISETP.NE.U32.AND P2, PT, R0, RZ, PT ;  /* 0x000000ff0000720c */ /* 0x000fe20003f45070 */
[----:B------:R-:W1:Y:S01]  /*00e0*/  LDCU.64 UR4, c[0x0][0x358] ;  /* 0x00006b00ff0477ac */ /* 0x000e620008000a00 */
[C---:B------:R-:W-:Y:S01]  /*00f0*/  ISETP.GE.AND P0, PT, R4.reuse, UR6, PT ;  /* 0x0000000604007c0c */ /* 0x040fe2000bf06270 */
[----:B------:R-:W-:Y:S01]  /*0100*/  BSSY.RECONVERGENT B0, `(.L_x_5) ;  /* 0x0000029000007945 */ /* 0x000fe20003800200 */
[----:B------:R-:W-:Y:S02]  /*0110*/  VIMNMX R5, PT, PT, R4, UR6, !PT ;  /* 0x0000000604057c48 */ /* 0x000fe4000ffe0100 */
[----:B------:R-:W-:-:S04]  /*0120*/  SEL R6, RZ, 0x1, P0 ;  /* 0x00000001ff067807 */ /* 0x000fc80000000000 */
[----:B------:R-:W-:Y:S01]  /*0130*/  IADD3 R5, PT, PT, R5, -R4, -R6 ;  /* 0x8000000405057210 */ /* 0x000fe20007ffe806 */
[----:B0-----:R-:W0:Y:S02]  /*0140*/  MUFU.RCP R8, R8 ;  /* 0x0000000800087308 */ /* 0x001e240000001000 */
[----:B0-----:R-:W-:-:S06]  /*0150*/  IADD3 R2, PT, PT, R8, 0xffffffe, RZ ;  /* 0x0ffffffe08027810 */ /* 0x001fcc0007ffe0ff */
[----:B------:R0:W2:Y:S02]  /*0160*/  F2I.FTZ.U32.TRUNC.NTZ R3, R2 ;  /* 0x0000000200037305 */ /* 0x0000a4000021f000 */
[----:B0-----:R-:W-:Y:S02]  /*0170*/  IMAD.MOV.U32 R2, RZ, RZ, RZ ;  /* 0x000000ffff027224 */ /* 0x001fe400078e00ff */
[----:B--2---:R-:W-:-:S04]  /*0180*/  IMAD R9, R9, R3, RZ ;  /* 0x0000000309097224 */ /* 0x004fc800078e02ff */
[----:B------:R-:W-:-:S06]  /*0190*/  IMAD.HI.U32 R8, R3, R9, R2 ;  /* 0x0000000903087227 */ /* 0x000fcc00078e0002 */
[----:B------:R-:W-:-:S05]  /*01a0*/  IMAD.HI.U32 R9, R8, R5, RZ ;  /* 0x0000000508097227 */ /* 0x000fca00078e00ff */
[----:B------:R-:W-:-:S05]  /*01b0*/  IADD3 R2, PT, PT, -R9, RZ, RZ ;  /* 0x000000ff09027210 */ /* 0x000fca0007ffe1ff */
[----:B------:R-:W-:Y:S02]  /*01c0*/  IMAD R5, R0, R2, R5 ;  /* 0x0000000200057224 */ /* 0x000fe400078e0205 */
[----:B------:R-:W0:Y:S03]  /*01d0*/  LDC.64 R2, c[0x0][0x390] ;  /* 0x0000e400ff027b82 */ /* 0x000e260000000a00 */
[----:B------:R-:W-:-:S13]  /*01e0*/  ISETP.GE.U32.AND P0, PT, R5, R0, PT ;  /* 0x000000000500720c */ /* 0x000fda0003f06070 */
[----:B------:R-:W-:Y:S01]  /*01f0*/  @P0 IMAD.IADD R5, R5, 0x1, -R0 ;  /* 0x0000000105050824 */ /* 0x000fe200078e0a00 */
[----:B------:R-:W-:-:S04]  /*0200*/  @P0 IADD3 R9, PT, PT, R9, 0x1, RZ ;  /* 0x0000000109090810 */ /* 0x000fc80007ffe0ff */
[-C--:B------:R-:W-:Y:S02]  /*0210*/  ISETP.GE.U32.AND P1, PT, R5, R0.reuse, PT ;  /* 0x000000000500720c */ /* 0x080fe40003f26070 */
[----:B------:R-:W2:Y:S11]  /*0220*/  LDC.64 R4, c[0x0][0x388] ;  /* 0x0000e200ff047b82 */ /* 0x000eb60000000a00 */
[----:B------:R-:W-:Y:S01]  /*0230*/  @P1 VIADD R9, R9, 0x1 ;  /* 0x0000000109091836 */ /* 0x000fe20000000000 */
[----:B------:R-:W-:-:S04]  /*0240*/  @!P2 LOP3.LUT R9, RZ, R0, RZ, 0x33, !PT ;  /* 0x00000000ff09a212 */ /* 0x000fc800078e33ff */
[----:B------:R-:W-:-:S04]  /*0250*/  IADD3 R6, PT, PT, R6, R9, RZ ;  /* 0x0000000906067210 */ /* 0x000fc80007ffe0ff */
[C---:B------:R-:W-:Y:S02]  /*0260*/  LOP3.LUT R8, R6.reuse, 0x3, RZ, 0xc0, !PT ;  /* 0x0000000306087812 */ /* 0x040fe400078ec0ff */
[----:B------:R-:W-:Y:S02]  /*0270*/  ISETP.GE.U32.AND P1, PT, R6, 0x3, PT ;  /* 0x000000030600780c */ /* 0x000fe40003f26070 */
[----:B------:R-:W-:-:S13]  /*0280*/  ISETP.NE.AND P0, PT, R8, 0x3, PT ;  /* 0x000000030800780c */ /* 0x000fda0003f05270 */
[----:B01----:R-:W-:Y:S05]  /*0290*/  @!P0 BRA `(.L_x_6) ;  /* 0x00000000003c8947 */ /* 0x003fea0003800000 */
[----:B------:R-:W0:Y:S01]  /*02a0*/  LDC.64 R12, c[0x0][0x390] ;  /* 0x0000e400ff0c7b82 */ /* 0x000e220000000a00 */
[----:B------:R-:W-:Y:S02]  /*02b0*/  VIADD R6, R6, 0x1 ;  /* 0x0000000106067836 */ /* 0x000fe40000000000 */
[----:B------:R-:W-:Y:S02]  /*02c0*/  HFMA2 R17, -RZ, RZ, 2, 0 ;  /* 0x40000000ff117431 */ /* 0x000fe400000001ff */
[----:B------:R-:W-:Y:S01]  /*02d0*/  IMAD.MOV.U32 R19, RZ, RZ, 0x40a00000 ;  /* 0x40a00000ff137424 */ /* 0x000fe200078e00ff */
[----:B------:R-:W-:Y:S02]  /*02e0*/  LOP3.LUT R6, R6, 0x3, RZ, 0xc0, !PT ;  /* 0x0000000306067812 */ /* 0x000fe400078ec0ff */
[----:B------:R-:W1:Y:S02]  /*02f0*/  LDC.64 R14, c[0x0][0x388] ;  /* 0x0000e200ff0e7b82 */ /* 0x000e640000000a00 */
[----:B------:R-:W-:-:S07]  /*0300*/  IADD3 R6, PT, PT, -R6, RZ, RZ ;  /* 0x000000ff06067210 */ /* 0x000fce0007ffe1ff */
.L_x_7:
[----:B-1----:R-:W-:-:S04]  /*0310*/  IMAD.WIDE R10, R7, 0x4, R14 ;  /* 0x00000004070a7825 */ /* 0x002fc800078e020e */
[----:B0-----:R-:W-:Y:S01]  /*0320*/  IMAD.WIDE R8, R7, 0x4, R12 ;  /* 0x0000000407087825 */ /* 0x001fe200078e020c */
[----:B------:R3:W-:Y:S01]  /*0330*/  STG.E desc[UR4][R10.64], R17 ;  /* 0x000000110a007986 */ /* 0x0007e2000c101904 */
[----:B------:R-:W-:Y:S02]  /*0340*/  IADD3 R7, PT, PT, R0, R7, RZ ;  /* 0x0000000700077210 */ /* 0x000fe40007ffe0ff */
[----:B------:R-:W-:Y:S01]  /*0350*/  VIADD R6, R6, 0x1 ;  /* 0x0000000106067836 */ /* 0x000fe20000000000 */
[----:B------:R3:W-:Y:S04]  /*0360*/  STG.E desc[UR4][R8.64], R19 ;  /* 0x0000001308007986 */ /* 0x0007e8000c101904 */
[----:B------:R-:W-:-:S13]  /*0370*/  ISETP.NE.AND P0, PT, R6, RZ, PT ;  /* 0x000000ff0600720c */ /* 0x000fda0003f05270 */
[----:B---3--:R-:W-:Y:S05]  /*0380*/  @P0 BRA `(.L_x_7) ;  /* 0xfffffffc00e00947 */ /* 0x008fea000383ffff */
.L_x_6:
[----:B------:R-:W-:Y:S05]  /*0390*/  BSYNC.RECONVERGENT B0 ;  /* 0x0000000000007941 */ /* 0x000fea0003800200 */
.L_x_5:
[----:B------:R-:W-:Y:S05]  /*03a0*/  @!P1 EXIT ;  /* 0x000000000000994d */ /* 0x000fea0003800000 */
.L_x_8:
[----:B0-2---:R-:W-:Y:S01]  /*03b0*/  IMAD.WIDE R20, R7, 0x4, R4 ;  /* 0x0000000407147825 */ /* 0x005fe200078e0204 */
[----:B------:R-:W-:-:S03]  /*03c0*/  MOV R27, 0x40a00000 ;  /* 0x40a00000001b7802 */ /* 0x000fc60000000f00 */
[----:B------:R-:W-:Y:S01]  /*03d0*/  IMAD.WIDE R22, R7, 0x4, R2 ;  /* 0x0000000407167825 */ /* 0x000fe200078e0202 */
[----:B------:R-:W-:-:S03]  /*03e0*/  LEA R7, R0, R7, 0x2 ;  /* 0x0000000700077211 */ /* 0x000fc600078e10ff */
[----:B------:R-:W-:Y:S01]  /*03f0*/  IMAD.WIDE R8, R0, 0x4, R20 ;  /* 0x0000000400087825 */ /* 0x000fe200078e0214 */
[----:B------:R-:W-:-:S03]  /*0400*/  ISETP.GE.AND P0, PT, R7, UR6, PT ;  /* 0x0000000607007c0c */ /* 0x000fc6000bf06270 */
[----:B------:R-:W-:-:S04]  /*0410*/  IMAD.WIDE R10, R0, 0x4, R22 ;  /* 0x00000004000a7825 */ /* 0x000fc800078e0216 */
[----:B------:R-:W-:Y:S02]  /*0420*/  IMAD.MOV.U32 R25, RZ, RZ, 0x40000000 ;  /* 0x40000000ff197424 */ /* 0x000fe400078e00ff */
[----:B------:R-:W-:-:S03]  /*0430*/  IMAD.WIDE R12, R0, 0x4, R8 ;  /* 0x00000004000c7825 */ /* 0x000fc600078e0208 */
[----:B------:R0:W-:Y:S01]  /*0440*/  STG.E desc[UR4][R20.64], R25 ;  /* 0x0000001914007986 */ /* 0x0001e2000c101904 */
[----:B------:R-:W-:-:S03]  /*0450*/  IMAD.WIDE R14, R0, 0x4, R10 ;  /* 0x00000004000e7825 */ /* 0x000fc600078e020a */
[----:B------:R0:W-:Y:S01]  /*0460*/  STG.E desc[UR4][R22.64], R27 ;  /* 0x0000001b16007986 */ /* 0x0001e2000c101904 */
[----:B------:R-:W-:-:S03]  /*0470*/  IMAD.WIDE R16, R0, 0x4, R12 ;  /* 0x0000000400107825 */ /* 0x000fc600078e020c */
[----:B------:R0:W-:Y:S01]  /*0480*/  STG.E desc[UR4][R8.64], R25 ;  /* 0x0000001908007986 */ /* 0x0001e2000c101904 */
[----:B------:R-:W-:-:S03]  /*0490*/  IMAD.WIDE R18, R0, 0x4, R14 ;  /* 0x0000000400127825 */ /* 0x000fc600078e020e */
[----:B------:R0:W-:Y:S04]  /*04a0*/  STG.E desc[UR4][R10.64], R27 ;  /* 0x0000001b0a007986 */ /* 0x0001e8000c101904 */
[----:B------:R0:W-:Y:S04]  /*04b0*/  STG.E desc[UR4][R12.64], R25 ;  /* 0x000000190c007986 */ /* 0x0001e8000c101904 */
[----:B------:R0:W-:Y:S04]  /*04c0*/  STG.E desc[UR4][R14.64], R27 ;  /* 0x0000001b0e007986 */ /* 0x0001e8000c101904 */
[----:B------:R0:W-:Y:S04]  /*04d0*/  STG.E desc[UR4][R16.64], R25 ;  /* 0x0000001910007986 */ /* 0x0001e8000c101904 */
[----:B------:R0:W-:Y:S01]  /*04e0*/  STG.E desc[UR4][R18.64], R27 ;  /* 0x0000001b12007986 */ /* 0x0001e2000c101904 */
[----:B------:R-:W-:Y:S05]  /*04f0*/  @!P0 BRA `(.L_x_8) ;  /* 0xfffffffc00ac8947 */ /* 0x000fea000383ffff */
[----:B------:R-:W-:Y:S05]  /*0500*/  EXIT ;  /* 0x000000000000794d */ /* 0x000fea0003800000 */
.L_x_9:
        /* <DEDUP_REMOVED lines=15> */
.L_x_32:


//--------------------- .text._Z8drawLinePciiii   --------------------------
	.section	.text._Z8drawLinePciiii,"ax",@progbits
	.align	128
        .global         _Z8drawLinePciiii
        .type           _Z8drawLinePciiii,@function
        .size           _Z8drawLinePciiii,(.L_x_30 - _Z8drawLinePciiii)
        .other          _Z8drawLinePciiii,@"STO_CUDA_ENTRY STV_DEFAULT"
_Z8drawLinePciiii:
.text._Z8drawLinePciiii:
[----:B------:R-:W-:Y:S01]  /*0000*/  LDC R1, c[0x0][0x37c] ;  /* 0x0000df00ff017b82 */ /* 0x000fe20000000800 */
[----:B------:R-:W0:Y:S07]  /*0010*/  S2R R0, SR_TID.X ;  /* 0x0000000000007919 */ /* 0x000e2e0000002100 */
[----:B------:R-:W0:Y:S01]  /*0020*/  S2UR UR4, SR_CTAID.X ;  /* 0x00000000000479c3 */ /* 0x000e220000002500 */
[----:B------:R-:W1:Y:S01]  /*0030*/  LDCU UR5, c[0x0][0x388] ;  /* 0x00007100ff0577ac */ /* 0x000e620008000800 */
[----:B------:R-:W-:Y:S01]  /*0040*/  BSSY.RECONVERGENT B0, `(.L_x_10) ;  /* 0x000000d000007945 */ /* 0x000fe20003800200 */
[----:B------:R-:W2:Y:S05]  /*0050*/  S2R R9, SR_TID.Y ;  /* 0x0000000000097919 */ /* 0x000eaa0000002200 */
[----:B------:R-:W0:Y:S08]  /*0060*/  LDC R5, c[0x0][0x360] ;  /* 0x0000d800ff057b82 */ /* 0x000e300000000800 */
[----:B------:R-:W2:Y:S01]  /*0070*/  LDC R4, c[0x0][0x364] ;  /* 0x0000d900ff047b82 */ /* 0x000ea20000000800 */
[----:B0-----:R-:W-:-:S07]  /*0080*/  IMAD R5, R5, UR4, R0 ;  /* 0x0000000405057c24 */ /* 0x001fce000f8e0200 */
[----:B------:R-:W2:Y:S01]  /*0090*/  S2UR UR4, SR_CTAID.Y ;  /* 0x00000000000479c3 */ /* 0x000ea20000002600 */
[----:B-1----:R-:W-:-:S04]  /*00a0*/  VIADD R0, R5, -UR5 ;  /* 0x8000000505007c36 */ /* 0x002fc80008000000 */
[----:B------:R-:W0:Y:S02]  /*00b0*/  I2F.F64 R2, R0 ;  /* 0x0000000000027312 */ /* 0x000e240000201c00 */
[----:B0-----:R-:W-:Y:S01]  /*00c0*/  DADD R6, -RZ, |R2| ;  /* 0x00000000ff067229 */ /* 0x001fe20000000502 */
[----:B--2---:R-:W-:Y:S01]  /*00d0*/  IMAD R2, R4, UR4, R9 ;  /* 0x0000000404027c24 */ /* 0x004fe2000f8e0209 */
[----:B------:R-:W-:-:S08]  /*00e0*/  MOV R4, 0x110 ;  /* 0x0000011000047802 */ /* 0x000fd00000000f00 */
[----:B------:R-:W-:-:S07]  /*00f0*/  IMAD.MOV.U32 R3, RZ, RZ, R7 ;  /* 0x000000ffff037224 */ /* 0x000fce00078e0007 */
[----:B------:R-:W-:Y:S05]  /*0100*/  CALL.REL.NOINC `($_Z8drawLinePciiii$__internal_accurate_pow) ;  /* 0x0000000c00947944 */ /* 0x000fea0003c00000 */
[----:B------:R-:W-:Y:S05]  /*0110*/  BSYNC.RECONVERGENT B0 ;  /* 0x0000000000007941 */ /* 0x000fea0003800200 */
.L_x_10:
[----:B------:R-:W0:Y:S01]  /*0120*/  LDCU UR4, c[0x0][0x38c] ;  /* 0x00007180ff0477ac */ /* 0x000e220008000800 */
[C---:B------:R-:W-:Y:S01]  /*0130*/  ISETP.NE.AND P0, PT, R0.reuse, RZ, PT ;  /* 0x000000ff0000720c */ /* 0x040fe20003f05270 */
[----:B------:R-:W-:Y:S01]  /*0140*/  BSSY.RECONVERGENT B0, `(.L_x_11) ;  /* 0x000000b000007945 */ /* 0x000fe20003800200 */
[----:B------:R-:W-:Y:S02]  /*0150*/  ISETP.NE.AND P1, PT, R0, 0x1, PT ;  /* 0x000000010000780c */ /* 0x000fe40003f25270 */
[----:B------:R-:W-:-:S09]  /*0160*/  MOV R4, 0x1f0 ;  /* 0x000001f000047802 */ /* 0x000fd20000000f00 */
[----:B------:R-:W-:Y:S01]  /*0170*/  @!P0 CS2R R8, SRZ ;  /* 0x0000000000088805 */ /* 0x000fe2000001ff00 */
[----:B0-----:R-:W-:-:S05]  /*0180*/  VIADD R24, R2, -UR4 ;  /* 0x8000000402187c36 */ /* 0x001fca0008000000 */
[----:B------:R-:W-:Y:S01]  /*0190*/  FSEL R26, R8, RZ, P1 ;  /* 0x000000ff081a7208 */ /* 0x000fe20000800000 */
[----:B------:R-:W0:Y:S01]  /*01a0*/  I2F.F64 R6, R24 ;  /* 0x0000001800067312 */ /* 0x000e220000201c00 */
[----:B------:R-:W-:Y:S01]  /*01b0*/  FSEL R27, R9, 1.875, P1 ;  /* 0x3ff00000091b7808 */ /* 0x000fe20000800000 */
[----:B0-----:R-:W-:-:S10]  /*01c0*/  DADD R6, -RZ, |R6| ;  /* 0x00000000ff067229 */ /* 0x001fd40000000506 */
[----:B------:R-:W-:-:S07]  /*01d0*/  IMAD.MOV.U32 R3, RZ, RZ, R7 ;  /* 0x000000ffff037224 */ /* 0x000fce00078e0007 */
[----:B------:R-:W-:Y:S05]  /*01e0*/  CALL.REL.NOINC `($_Z8drawLinePciiii$__internal_accurate_pow) ;  /* 0x0000000c005c7944 */ /* 0x000fea0003c00000 */
[----:B------:R-:W-:Y:S05]  /*01f0*/  BSYNC.RECONVERGENT B0 ;  /* 0x0000000000007941 */ /* 0x000fea0003800200 */
.L_x_11:
[C---:B------:R-:W-:Y:S01]  /*0200*/  ISETP.NE.AND P0, PT, R24.reuse, RZ, PT ;  /* 0x000000ff1800720c */ /* 0x040fe20003f05270 */
[----:B------:R-:W-:Y:S01]  /*0210*/  BSSY.RECONVERGENT B0, `(.L_x_12) ;  /* 0x000001f000007945 */ /* 0x000fe20003800200 */
[----:B------:R-:W-:-:S11]  /*0220*/  ISETP.NE.AND P1, PT, R24, 0x1, PT ;  /* 0x000000011800780c */ /* 0x000fd60003f25270 */
[----:B------:R-:W-:-:S06]  /*0230*/  @!P0 CS2R R8, SRZ ;  /* 0x0000000000088805 */ /* 0x000fcc000001ff00 */
[----:B------:R-:W-:Y:S01]  /*0240*/  FSEL R6, R8, RZ, P1 ;  /* 0x000000ff08067208 */ /* 0x000fe20000800000 */
[----:B------:R-:W-:Y:S01]  /*0250*/  IMAD.MOV.U32 R8, RZ, RZ, 0x0 ;  /* 0x00000000ff087424 */ /* 0x000fe200078e00ff */
[----:B------:R-:W-:Y:S02]  /*0260*/  FSEL R7, R9, 1.875, P1 ;  /* 0x3ff0000009077808 */ /* 0x000fe40000800000 */
[----:B------:R-:W-:-:S04]  /*0270*/  MOV R9, 0x3fd80000 ;  /* 0x3fd8000000097802 */ /* 0x000fc80000000f00 */
[----:B------:R-:W-:-:S06]  /*0280*/  DADD R26, R26, R6 ;  /* 0x000000001a1a7229 */ /* 0x000fcc0000000006 */
[----:B------:R-:W0:Y:S04]  /*0290*/  MUFU.RSQ64H R13, R27 ;  /* 0x0000001b000d7308 */ /* 0x000e280000001c00 */
[----:B------:R-:W-:-:S05]  /*02a0*/  VIADD R12, R27, 0xfcb00000 ;  /* 0xfcb000001b0c7836 */ /* 0x000fca0000000000 */
[----:B------:R-:W-:Y:S01]  /*02b0*/  ISETP.GE.U32.AND P0, PT, R12, 0x7ca00000, PT ;  /* 0x7ca000000c00780c */ /* 0x000fe20003f06070 */
[----:B0-----:R-:W-:-:S08]  /*02c0*/  DMUL R6, R12, R12 ;  /* 0x0000000c0c067228 */ /* 0x001fd00000000000 */
[----:B------:R-:W-:-:S08]  /*02d0*/  DFMA R6, R26, -R6, 1 ;  /* 0x3ff000001a06742b */ /* 0x000fd00000000806 */
[----:B------:R-:W-:Y:S02]  /*02e0*/  DFMA R8, R6, R8, 0.5 ;  /* 0x3fe000000608742b */ /* 0x000fe40000000008 */
[----:B------:R-:W-:-:S08]  /*02f0*/  DMUL R6, R12, R6 ;  /* 0x000000060c067228 */ /* 0x000fd00000000000 */
[----:B------:R-:W-:-:S08]  /*0300*/  DFMA R6, R8, R6, R12 ;  /* 0x000000060806722b */ /* 0x000fd0000000000c */
[----:B------:R-:W-:Y:S02]  /*0310*/  DMUL R14, R26, R6 ;  /* 0x000000061a0e7228 */ /* 0x000fe40000000000 */
[----:B------:R-:W-:Y:S02]  /*0320*/  VIADD R9, R7, 0xfff00000 ;  /* 0xfff0000007097836 */ /* 0x000fe40000000000 */
[----:B------:R-:W-:-:S04]  /*0330*/  IMAD.MOV.U32 R8, RZ, RZ, R6 ;  /* 0x000000ffff087224 */ /* 0x000fc800078e0006 */
[----:B------:R-:W-:-:S08]  /*0340*/  DFMA R16, R14, -R14, R26 ;  /* 0x8000000e0e10722b */ /* 0x000fd0000000001a */
[----:B------:R-:W-:Y:S01]  /*0350*/  DFMA R10, R16, R8, R14 ;  /* 0x00000008100a722b */ /* 0x000fe2000000000e */
[----:B------:R-:W-:Y:S10]  /*0360*/  @!P0 BRA `(.L_x_13) ;  /* 0x0000000000248947 */ /* 0x000ff40003800000 */
[----:B------:R-:W-:Y:S01]  /*0370*/  IMAD.MOV.U32 R8, RZ, RZ, R14 ;  /* 0x000000ffff087224 */ /* 0x000fe200078e000e */
[----:B------:R-:W-:Y:S01]  /*0380*/  MOV R3, R17 ;  /* 0x0000001100037202 */ /* 0x000fe20000000f00 */
[----:B------:R-:W-:Y:S01]  /*0390*/  IMAD.MOV.U32 R14, RZ, RZ, R12 ;  /* 0x000000ffff0e7224 */ /* 0x000fe200078e000c */
[----:B------:R-:W-:Y:S01]  /*03a0*/  MOV R12, 0x400 ;  /* 0x00000400000c7802 */ /* 0x000fe20000000f00 */
[----:B------:R-:W-:Y:S02]  /*03b0*/  IMAD.MOV.U32 R4, RZ, RZ, R26 ;  /* 0x000000ffff047224 */ /* 0x000fe400078e001a */
[----:B------:R-:W-:Y:S02]  /*03c0*/  IMAD.MOV.U32 R7, RZ, RZ, R27 ;  /* 0x000000ffff077224 */ /* 0x000fe400078e001b */
[----:B------:R-:W-:Y:S02]  /*03d0*/  IMAD.MOV.U32 R10, RZ, RZ, R16 ;  /* 0x000000ffff0a7224 */ /* 0x000fe400078e0010 */
[----:B------:R-:W-:-:S07]  /*03e0*/  IMAD.MOV.U32 R11, RZ, RZ, R15 ;  /* 0x000000ffff0b7224 */ /* 0x000fce00078e000f */
[----:B------:R-:W-:Y:S05]  /*03f0*/  CALL.REL.NOINC `($__internal_0_$__cuda_sm20_dsqrt_rn_f64_mediumpath_v1) ;  /* 0x00000008001c7944 */ /* 0x000fea0003c00000 */
.L_x_13:
[----:B------:R-:W-:Y:S05]  /*0400*/  BSYNC.RECONVERGENT B0 ;  /* 0x0000000000007941 */ /* 0x000fea0003800200 */
.L_x_12:
[----:B------:R-:W0:Y:S01]  /*0410*/  LDCU UR4, c[0x0][0x390] ;  /* 0x00007200ff0477ac */ /* 0x000e220008000800 */
[----:B------:R-:W-:Y:S01]  /*0420*/  F2F.F32.F64 R0, R10 ;  /* 0x0000000a00007310 */ /* 0x000fe20000301000 */
[----:B------:R-:W-:Y:S01]  /*0430*/  BSSY.RECONVERGENT B0, `(.L_x_14) ;  /* 0x0000007000007945 */ /* 0x000fe20003800200 */
[----:B------:R-:W-:Y:S01]  /*0440*/  MOV R4, 0x4a0 ;  /* 0x000004a000047802 */ /* 0x000fe20000000f00 */
[----:B0-----:R-:W-:-:S05]  /*0450*/  VIADD R24, R5, -UR4 ;  /* 0x8000000405187c36 */ /* 0x001fca0008000000 */
[----:B------:R-:W0:Y:S02]  /*0460*/  I2F.F64 R6, R24 ;  /* 0x0000001800067312 */ /* 0x000e240000201c00 */
[----:B0-----:R-:W-:-:S10]  /*0470*/  DADD R6, -RZ, |R6| ;  /* 0x00000000ff067229 */ /* 0x001fd40000000506 */
[----:B------:R-:W-:-:S07]  /*0480*/  IMAD.MOV.U32 R3, RZ, RZ, R7 ;  /* 0x000000ffff037224 */ /* 0x000fce00078e0007 */
[----:B------:R-:W-:Y:S05]  /*0490*/  CALL.REL.NOINC `($_Z8drawLinePciiii$__internal_accurate_pow) ;  /* 0x0000000800b07944 */ /* 0x000fea0003c00000 */
[----:B------:R-:W-:Y:S05]  /*04a0*/  BSYNC.RECONVERGENT B0 ;  /* 0x0000000000007941 */ /* 0x000fea0003800200 */
.L_x_14:
[----:B------:R-:W0:Y:S01]  /*04b0*/  LDCU UR4, c[0x0][0x394] ;  /* 0x00007280ff0477ac */ /* 0x000e220008000800 */
[C---:B------:R-:W-:Y:S01]  /*04c0*/  ISETP.NE.AND P0, PT, R24.reuse, RZ, PT ;  /* 0x000000ff1800720c */ /* 0x040fe20003f05270 */
[----:B------:R-:W-:Y:S01]  /*04d0*/  BSSY.RECONVERGENT B0, `(.L_x_15) ;  /* 0x000000b000007945 */ /* 0x000fe20003800200 */
[----:B------:R-:W-:Y:S02]  /*04e0*/  ISETP.NE.AND P1, PT, R24, 0x1, PT ;  /* 0x000000011800780c */ /* 0x000fe40003f25270 */
[----:B------:R-:W-:-:S09]  /*04f0*/  MOV R4, 0x580 ;  /* 0x0000058000047802 */ /* 0x000fd20000000f00 */
[----:B------:R-:W-:Y:S02]  /*0500*/  @!P0 CS2R R8, SRZ ;  /* 0x0000000000088805 */ /* 0x000fe4000001ff00 */
[----:B0-----:R-:W-:-:S04]  /*0510*/  IADD3 R25, PT, PT, R2, -UR4, RZ ;  /* 0x8000000402197c10 */ /* 0x001fc8000fffe0ff */
[----:B------:R-:W-:Y:S01]  /*0520*/  FSEL R26, R8, RZ, P1 ;  /* 0x000000ff081a7208 */ /* 0x000fe20000800000 */
[----:B------:R-:W0:Y:S01]  /*0530*/  I2F.F64 R6, R25 ;  /* 0x0000001900067312 */ /* 0x000e220000201c00 */
[----:B------:R-:W-:Y:S01]  /*0540*/  FSEL R27, R9, 1.875, P1 ;  /* 0x3ff00000091b7808 */ /* 0x000fe20000800000 */
[----:B0-----:R-:W-:-:S10]  /*0550*/  DADD R6, -RZ, |R6| ;  /* 0x00000000ff067229 */ /* 0x001fd40000000506 */
[----:B------:R-:W-:-:S07]  /*0560*/  IMAD.MOV.U32 R3, RZ, RZ, R7 ;  /* 0x000000ffff037224 */ /* 0x000fce00078e0007 */
[----:B------:R-:W-:Y:S05]  /*0570*/  CALL.REL.NOINC `($_Z8drawLinePciiii$__internal_accurate_pow) ;  /* 0x0000000800787944 */ /* 0x000fea0003c00000 */
[----:B------:R-:W-:Y:S05]  /*0580*/  BSYNC.RECONVERGENT B0 ;  /* 0x0000000000007941 */ /* 0x000fea0003800200 */
.L_x_15:
[C---:B------:R-:W-:Y:S01]  /*0590*/  ISETP.NE.AND P0, PT, R25.reuse, RZ, PT ;  /* 0x000000ff1900720c */ /* 0x040fe20003f05270 */
[----:B------:R-:W-:Y:S01]  /*05a0*/  BSSY.RECONVERGENT B0, `(.L_x_16) ;  /* 0x000001f000007945 */ /* 0x000fe20003800200 */
[----:B------:R-:W-:-:S11]  /*05b0*/  ISETP.NE.AND P1, PT, R25, 0x1, PT ;  /* 0x000000011900780c */ /* 0x000fd60003f25270 */
[----:B------:R-:W-:-:S06]  /*05c0*/  @!P0 CS2R R8, SRZ ;  /* 0x0000000000088805 */ /* 0x000fcc000001ff00 */
[----:B------:R-:W-:Y:S01]  /*05d0*/  FSEL R6, R8, RZ, P1 ;  /* 0x000000ff08067208 */ /* 0x000fe20000800000 */
[----:B------:R-:W-:Y:S01]  /*05e0*/  IMAD.MOV.U32 R8, RZ, RZ, 0x0 ;  /* 0x00000000ff087424 */ /* 0x000fe200078e00ff */
[----:B------:R-:W-:Y:S01]  /*05f0*/  FSEL R7, R9, 1.875, P1 ;  /* 0x3ff0000009077808 */ /* 0x000fe20000800000 */
[----:B------:R-:W-:-:S05]  /*0600*/  IMAD.MOV.U32 R9, RZ, RZ, 0x3fd80000 ;  /* 0x3fd80000ff097424 */ /* 0x000fca00078e00ff */
        /* <DEDUP_REMOVED lines=10> */
[----:B------:R-:W-:Y:S01]  /*06b0*/  VIADD R9, R7, 0xfff00000 ;  /* 0xfff0000007097836 */ /* 0x000fe20000000000 */
[----:B------:R-:W-:-:S05]  /*06c0*/  MOV R8, R6 ;  /* 0x0000000600087202 */ /* 0x000fca0000000f00 */
        /* <DEDUP_REMOVED lines=12> */
.L_x_17:
[----:B------:R-:W-:Y:S05]  /*0790*/  BSYNC.RECONVERGENT B0 ;  /* 0x0000000000007941 */ /* 0x000fea0003800200 */
.L_x_16:
[----:B------:R-:W0:Y:S01]  /*07a0*/  LDC R24, c[0x0][0x388] ;  /* 0x0000e200ff187b82 */ /* 0x000e220000000800 */
[----:B------:R-:W0:Y:S01]  /*07b0*/  LDCU UR4, c[0x0][0x390] ;  /* 0x00007200ff0477ac */ /* 0x000e220008000800 */
[----:B------:R-:W1:Y:S01]  /*07c0*/  F2F.F32.F64 R10, R10 ;  /* 0x0000000a000a7310 */ /* 0x000e620000301000 */
[----:B------:R-:W-:Y:S01]  /*07d0*/  BSSY.RECONVERGENT B0, `(.L_x_18) ;  /* 0x000000a000007945 */ /* 0x000fe20003800200 */
[----:B------:R-:W-:-:S06]  /*07e0*/  MOV R4, 0x870 ;  /* 0x0000087000047802 */ /* 0x000fcc0000000f00 */
[----:B------:R-:W-:Y:S08]  /*07f0*/  F2I.TRUNC.NTZ R0, R0 ;  /* 0x0000000000007305 */ /* 0x000ff0000020f100 */
[----:B-1----:R-:W1:Y:S01]  /*0800*/  F2I.TRUNC.NTZ R25, R10 ;  /* 0x0000000a00197305 */ /* 0x002e62000020f100 */
[----:B0-----:R-:W-:-:S07]  /*0810*/  IADD3 R24, PT, PT, -R24, UR4, RZ ;  /* 0x0000000418187c10 */ /* 0x001fce000fffe1ff */
[----:B------:R-:W0:Y:S01]  /*0820*/  I2F.F64 R6, R24 ;  /* 0x0000001800067312 */ /* 0x000e220000201c00 */
[----:B-1----:R-:W-:Y:S01]  /*0830*/  IMAD.IADD R25, R25, 0x1, R0 ;  /* 0x0000000119197824 */ /* 0x002fe200078e0200 */
[----:B0-----:R-:W-:-:S10]  /*0840*/  DADD R6, -RZ, |R6| ;  /* 0x00000000ff067229 */ /* 0x001fd40000000506 */
[----:B------:R-:W-:-:S07]  /*0850*/  IMAD.MOV.U32 R3, RZ, RZ, R7 ;  /* 0x000000ffff037224 */ /* 0x000fce00078e0007 */
[----:B------:R-:W-:Y:S05]  /*0860*/  CALL.REL.NOINC `($_Z8drawLinePciiii$__internal_accurate_pow) ;  /* 0x0000000400bc7944 */ /* 0x000fea0003c00000 */
[----:B------:R-:W-:Y:S05]  /*0870*/  BSYNC.RECONVERGENT B0 ;  /* 0x0000000000007941 */ /* 0x000fea0003800200 */
.L_x_18:
[----:B------:R-:W0:Y:S01]  /*0880*/  LDC R0, c[0x0][0x38c] ;  /* 0x0000e300ff007b82 */ /* 0x000e220000000800 */
[----:B------:R-:W0:Y:S01]  /*0890*/  LDCU UR4, c[0x0][0x394] ;  /* 0x00007280ff0477ac */ /* 0x000e220008000800 */
[C---:B------:R-:W-:Y:S01]  /*08a0*/  ISETP.NE.AND P0, PT, R24.reuse, RZ, PT ;  /* 0x000000ff1800720c */ /* 0x040fe20003f05270 */
[----:B------:R-:W-:Y:S01]  /*08b0*/  BSSY.RECONVERGENT B0, `(.L_x_19) ;  /* 0x000000b000007945 */ /* 0x000fe20003800200 */
[----:B------:R-:W-:Y:S02]  /*08c0*/  ISETP.NE.AND P1, PT, R24, 0x1, PT ;  /* 0x000000011800780c */ /* 0x000fe40003f25270 */
[----:B------:R-:W-:-:S09]  /*08d0*/  MOV R4, 0x960 ;  /* 0x0000096000047802 */ /* 0x000fd20000000f00 */
[----:B------:R-:W-:-:S06]  /*08e0*/  @!P0 CS2R R8, SRZ ;  /* 0x0000000000088805 */ /* 0x000fcc000001ff00 */
[----:B------:R-:W-:Y:S02]  /*08f0*/  FSEL R26, R8, RZ, P1 ;  /* 0x000000ff081a7208 */ /* 0x000fe40000800000 */
[----:B------:R-:W-:Y:S02]  /*0900*/  FSEL R27, R9, 1.875, P1 ;  /* 0x3ff00000091b7808 */ /* 0x000fe40000800000 */
[----:B0-----:R-:W-:-:S04]  /*0910*/  IADD3 R0, PT, PT, -R0, UR4, RZ ;  /* 0x0000000400007c10 */ /* 0x001fc8000fffe1ff */
[----:B------:R-:W0:Y:S02]  /*0920*/  I2F.F64 R6, R0 ;  /* 0x0000000000067312 */ /* 0x000e240000201c00 */
[----:B0-----:R-:W-:-:S10]  /*0930*/  DADD R6, -RZ, |R6| ;  /* 0x00000000ff067229 */ /* 0x001fd40000000506 */
[----:B------:R-:W-:-:S07]  /*0940*/  IMAD.MOV.U32 R3, RZ, RZ, R7 ;  /* 0x000000ffff037224 */ /* 0x000fce00078e0007 */
[----:B------:R-:W-:Y:S05]  /*0950*/  CALL.REL.NOINC `($_Z8drawLinePciiii$__internal_accurate_pow) ;  /* 0x0000000400807944 */ /* 0x000fea0003c00000 */
[----:B------:R-:W-:Y:S05]  /*0960*/  BSYNC.RECONVERGENT B0 ;  /* 0x0000000000007941 */ /* 0x000fea0003800200 */
.L_x_19:
[C---:B------:R-:W-:Y:S01]  /*0970*/  ISETP.NE.AND P0, PT, R0.reuse, RZ, PT ;  /* 0x000000ff0000720c */ /* 0x040fe20003f05270 */
[----:B------:R-:W-:Y:S01]  /*0980*/  BSSY.RECONVERGENT B0, `(.L_x_20) ;  /* 0x0000022000007945 */ /* 0x000fe20003800200 */
[----:B------:R-:W-:-:S11]  /*0990*/  ISETP.NE.AND P1, PT, R0, 0x1, PT ;  /* 0x000000010000780c */ /* 0x000fd60003f25270 */
[----:B------:R-:W-:-:S06]  /*09a0*/  @!P0 CS2R R8, SRZ ;  /* 0x0000000000088805 */ /* 0x000fcc000001ff00 */
[----:B------:R-:W-:Y:S02]  /*09b0*/  FSEL R6, R8, RZ, P1 ;  /* 0x000000ff08067208 */ /* 0x000fe40000800000 */
[----:B------:R-:W-:Y:S01]  /*09c0*/  FSEL R7, R9, 1.875, P1 ;  /* 0x3ff0000009077808 */ /* 0x000fe20000800000 */
[----:B------:R-:W-:Y:S01]  /*09d0*/  IMAD.MOV.U32 R9, RZ, RZ, 0x3fd80000 ;  /* 0x3fd80000ff097424 */ /* 0x000fe200078e00ff */
        /* <DEDUP_REMOVED lines=18> */
[----:B------:R-:W-:Y:S02]  /*0b00*/  IMAD.MOV.U32 R6, RZ, RZ, R10 ;  /* 0x000000ffff067224 */ /* 0x000fe400078e000a */
[----:B------:R-:W-:Y:S01]  /*0b10*/  IMAD.MOV.U32 R14, RZ, RZ, R12 ;  /* 0x000000ffff0e7224 */ /* 0x000fe200078e000c */
[----:B------:R-:W-:Y:S01]  /*0b20*/  MOV R12, 0xb80 ;  /* 0x00000b80000c7802 */ /* 0x000fe20000000f00 */
[----:B------:R-:W-:Y:S02]  /*0b30*/  IMAD.MOV.U32 R4, RZ, RZ, R26 ;  /* 0x000000ffff047224 */ /* 0x000fe400078e001a */
[----:B------:R-:W-:Y:S02]  /*0b40*/  IMAD.MOV.U32 R10, RZ, RZ, R16 ;  /* 0x000000ffff0a7224 */ /* 0x000fe400078e0010 */
[----:B------:R-:W-:-:S02]  /*0b50*/  IMAD.MOV.U32 R3, RZ, RZ, R17 ;  /* 0x000000ffff037224 */ /* 0x000fc400078e0011 */
[----:B------:R-:W-:-:S07]  /*0b60*/  IMAD.MOV.U32 R11, RZ, RZ, R15 ;  /* 0x000000ffff0b7224 */ /* 0x000fce00078e000f */
[----:B------:R-:W-:Y:S05]  /*0b70*/  CALL.REL.NOINC `($__internal_0_$__cuda_sm20_dsqrt_rn_f64_mediumpath_v1) ;  /* 0x00000000003c7944 */ /* 0x000fea0003c00000 */
[----:B------:R-:W-:Y:S01]  /*0b80*/  MOV R6, R10 ;  /* 0x0000000a00067202 */ /* 0x000fe20000000f00 */
[----:B------:R-:W-:-:S07]  /*0b90*/  IMAD.MOV.U32 R7, RZ, RZ, R11 ;  /* 0x000000ffff077224 */ /* 0x000fce00078e000b */
.L_x_21:
[----:B------:R-:W-:Y:S05]  /*0ba0*/  BSYNC.RECONVERGENT B0 ;  /* 0x0000000000007941 */ /* 0x000fea0003800200 */
.L_x_20:
[----:B------:R-:W0:Y:S08]  /*0bb0*/  F2F.F32.F64 R6, R6 ;  /* 0x0000000600067310 */ /* 0x000e300000301000 */
[----:B0-----:R-:W0:Y:S02]  /*0bc0*/  F2I.TRUNC.NTZ R0, R6 ;  /* 0x0000000600007305 */ /* 0x001e24000020f100 */
[----:B0-----:R-:W-:-:S13]  /*0bd0*/  ISETP.NE.AND P0, PT, R25, R0, PT ;  /* 0x000000001900720c */ /* 0x001fda0003f05270 */
[----:B------:R-:W-:Y:S05]  /*0be0*/  @P0 EXIT ;  /* 0x000000000000094d */ /* 0x000fea0003800000 */
[----:B------:R-:W0:Y:S01]  /*0bf0*/  LDCU.64 UR6, c[0x0][0x380] ;  /* 0x00007000ff0677ac */ /* 0x000e220008000a00 */
[----:B------:R-:W-:Y:S02]  /*0c00*/  IMAD R5, R2, 0x1e, R5 ;  /* 0x0000001e02057824 */ /* 0x000fe400078e0205 */
[----:B------:R-:W-:Y:S01]  /*0c10*/  IMAD.MOV.U32 R0, RZ, RZ, 0x23 ;  /* 0x00000023ff007424 */ /* 0x000fe200078e00ff */
[----:B------:R-:W1:Y:S02]  /*0c20*/  LDCU.64 UR4, c[0x0][0x358] ;  /* 0x00006b00ff0477ac */ /* 0x000e640008000a00 */
[----:B0-----:R-:W-:-:S04]  /*0c30*/  IADD3 R2, P0, PT, R5, UR6, RZ ;  /* 0x0000000605027c10 */ /* 0x001fc8000ff1e0ff */
[----:B------:R-:W-:-:S05]  /*0c40*/  LEA.HI.X.SX32 R3, R5, UR7, 0x1, P0 ;  /* 0x0000000705037c11 */ /* 0x000fca00080f0eff */
[----:B-1----:R-:W-:Y:S01]  /*0c50*/  STG.E.U8 desc[UR4][R2.64], R0 ;  /* 0x0000000002007986 */ /* 0x002fe2000c101104 */
[----:B------:R-:W-:Y:S05]  /*0c60*/  EXIT ;  /* 0x000000000000794d */ /* 0x000fea0003800000 */
        .weak           $__internal_0_$__cuda_sm20_dsqrt_rn_f64_mediumpath_v1
        .type           $__internal_0_$__cuda_sm20_dsqrt_rn_f64_mediumpath_v1,@function
        .size           $__internal_0_$__cuda_sm20_dsqrt_rn_f64_mediumpath_v1,($_Z8drawLinePciiii$__internal_accurate_pow - $__internal_0_$__cuda_sm20_dsqrt_rn_f64_mediumpath_v1)
$__internal_0_$__cuda_sm20_dsqrt_rn_f64_mediumpath_v1:
[----:B------:R-:W-:Y:S01]  /*0c70*/  ISETP.GE.U32.AND P0, PT, R14, -0x3400000, PT ;  /* 0xfcc000000e00780c */ /* 0x000fe20003f06070 */
[----:B------:R-:W-:Y:S01]  /*0c80*/  BSSY.RECONVERGENT B1, `(.L_x_22) ;  /* 0x0000029000017945 */ /* 0x000fe20003800200 */
[----:B------:R-:W-:Y:S01]  /*0c90*/  IMAD.MOV.U32 R15, RZ, RZ, R7 ;  /* 0x000000ffff0f7224 */ /* 0x000fe200078e0007 */
[----:B------:R-:W-:Y:S01]  /*0ca0*/  MOV R17, R3 ;  /* 0x0000000300117202 */ /* 0x000fe20000000f00 */
[----:B------:R-:W-:Y:S02]  /*0cb0*/  IMAD.MOV.U32 R7, RZ, RZ, R9 ;  /* 0x000000ffff077224 */ /* 0x000fe400078e0009 */
[----:B------:R-:W-:Y:S02]  /*0cc0*/  IMAD.MOV.U32 R14, RZ, RZ, R4 ;  /* 0x000000ffff0e7224 */ /* 0x000fe400078e0004 */
[----:B------:R-:W-:Y:S02]  /*0cd0*/  IMAD.MOV.U32 R16, RZ, RZ, R10 ;  /* 0x000000ffff107224 */ /* 0x000fe400078e000a */
[----:B------:R-:W-:-:S03]  /*0ce0*/  IMAD.MOV.U32 R9, RZ, RZ, R11 ;  /* 0x000000ffff097224 */ /* 0x000fc600078e000b */
[----:B------:R-:W-:Y:S05]  /*0cf0*/  @!P0 BRA `(.L_x_23) ;  /* 0x0000000000208947 */ /* 0x000fea0003800000 */
[----:B------:R-:W-:-:S10]  /*0d00*/  DFMA.RM R6, R16, R6, R8 ;  /* 0x000000061006722b */ /* 0x000fd40000004008 */
[----:B------:R-:W-:-:S05]  /*0d10*/  IADD3 R8, P0, PT, R6, 0x1, RZ ;  /* 0x0000000106087810 */ /* 0x000fca0007f1e0ff */
[----:B------:R-:W-:-:S06]  /*0d20*/  IMAD.X R9, RZ, RZ, R7, P0 ;  /* 0x000000ffff097224 */ /* 0x000fcc00000e0607 */
[----:B------:R-:W-:-:S08]  /*0d30*/  DFMA.RP R14, -R6, R8, R14 ;  /* 0x00000008060e722b */ /* 0x000fd0000000810e */
[----:B------:R-:W-:-:S06]  /*0d40*/  DSETP.GT.AND P0, PT, R14, RZ, PT ;  /* 0x000000ff0e00722a */ /* 0x000fcc0003f04000 */
[----:B------:R-:W-:Y:S02]  /*0d50*/  FSEL R6, R8, R6, P0 ;  /* 0x0000000608067208 */ /* 0x000fe40000000000 */
[----:B------:R-:W-:Y:S01]  /*0d60*/  FSEL R7, R9, R7, P0 ;  /* 0x0000000709077208 */ /* 0x000fe20000000000 */
[----:B------:R-:W-:Y:S06]  /*0d70*/  BRA `(.L_x_24) ;  /* 0x0000000000647947 */ /* 0x000fec0003800000 */
.L_x_23:
[----:B------:R-:W-:-:S14]  /*0d80*/  DSETP.NE.AND P0, PT, R14, RZ, PT ;  /* 0x000000ff0e00722a */ /* 0x000fdc0003f05000 */
[----:B------:R-:W-:Y:S05]  /*0d90*/  @!P0 BRA `(.L_x_25) ;  /* 0x0000000000588947 */ /* 0x000fea0003800000 */
[----:B------:R-:W-:-:S13]  /*0da0*/  ISETP.GE.AND P0, PT, R15, RZ, PT ;  /* 0x000000ff0f00720c */ /* 0x000fda0003f06270 */
[----:B------:R-:W-:Y:S02]  /*0db0*/  @!P0 IMAD.MOV.U32 R6, RZ, RZ, 0x0 ;  /* 0x00000000ff068424 */ /* 0x000fe400078e00ff */
[----:B------:R-:W-:Y:S01]  /*0dc0*/  @!P0 IMAD.MOV.U32 R7, RZ, RZ, -0x80000 ;  /* 0xfff80000ff078424 */ /* 0x000fe200078e00ff */
[----:B------:R-:W-:Y:S06]  /*0dd0*/  @!P0 BRA `(.L_x_24) ;  /* 0x00000000004c8947 */ /* 0x000fec0003800000 */
[----:B------:R-:W-:-:S13]  /*0de0*/  ISETP.GT.AND P0, PT, R15, 0x7fefffff, PT ;  /* 0x7fefffff0f00780c */ /* 0x000fda0003f04270 */
[----:B------:R-:W-:Y:S05]  /*0df0*/  @P0 BRA `(.L_x_25) ;  /* 0x0000000000400947 */ /* 0x000fea0003800000 */
[----:B------:R-:W-:Y:S01]  /*0e00*/  DMUL R14, R14, 8.11296384146066816958e+31 ;  /* 0x469000000e0e7828 */ /* 0x000fe20000000000 */
[----:B------:R-:W-:Y:S01]  /*0e10*/  MOV R6, RZ ;  /* 0x000000ff00067202 */ /* 0x000fe20000000f00 */
[----:B------:R-:W-:Y:S02]  /*0e20*/  IMAD.MOV.U32 R10, RZ, RZ, 0x0 ;  /* 0x00000000ff0a7424 */ /* 0x000fe400078e00ff */
[----:B------:R-:W-:Y:S02]  /*0e30*/  IMAD.MOV.U32 R11, RZ, RZ, 0x3fd80000 ;  /* 0x3fd80000ff0b7424 */ /* 0x000fe400078e00ff */
[----:B------:R-:W0:Y:S02]  /*0e40*/  MUFU.RSQ64H R7, R15 ;  /* 0x0000000f00077308 */ /* 0x000e240000001c00 */
[----:B0-----:R-:W-:-:S08]  /*0e50*/  DMUL R8, R6, R6 ;  /* 0x0000000606087228 */ /* 0x001fd00000000000 */
[----:B------:R-:W-:-:S08]  /*0e60*/  DFMA R8, R14, -R8, 1 ;  /* 0x3ff000000e08742b */ /* 0x000fd00000000808 */
[----:B------:R-:W-:Y:S02]  /*0e70*/  DFMA R10, R8, R10, 0.5 ;  /* 0x3fe00000080a742b */ /* 0x000fe4000000000a */
[----:B------:R-:W-:-:S08]  /*0e80*/  DMUL R8, R6, R8 ;  /* 0x0000000806087228 */ /* 0x000fd00000000000 */
[----:B------:R-:W-:-:S08]  /*0e90*/  DFMA R8, R10, R8, R6 ;  /* 0x000000080a08722b */ /* 0x000fd00000000006 */
[----:B------:R-:W-:Y:S02]  /*0ea0*/  DMUL R6, R14, R8 ;  /* 0x000000080e067228 */ /* 0x000fe40000000000 */
[----:B------:R-:W-:-:S06]  /*0eb0*/  VIADD R9, R9, 0xfff00000 ;  /* 0xfff0000009097836 */ /* 0x000fcc0000000000 */
[----:B------:R-:W-:-:S08]  /*0ec0*/  DFMA R10, R6, -R6, R14 ;  /* 0x80000006060a722b */ /* 0x000fd0000000000e */
[----:B------:R-:W-:-:S10]  /*0ed0*/  DFMA R6, R8, R10, R6 ;  /* 0x0000000a0806722b */ /* 0x000fd40000000006 */
[----:B------:R-:W-:Y:S01]  /*0ee0*/  VIADD R7, R7, 0xfcb00000 ;  /* 0xfcb0000007077836 */ /* 0x000fe20000000000 */
[----:B------:R-:W-:Y:S06]  /*0ef0*/  BRA `(.L_x_24) ;  /* 0x0000000000047947 */ /* 0x000fec0003800000 */
.L_x_25:
[----:B------:R-:W-:-:S11]  /*0f00*/  DADD R6, R14, R14 ;  /* 0x000000000e067229 */ /* 0x000fd6000000000e */
.L_x_24:
[----:B------:R-:W-:Y:S05]  /*0f10*/  BSYNC.RECONVERGENT B1 ;  /* 0x0000000000017941 */ /* 0x000fea0003800200 */
.L_x_22:
[----:B------:R-:W-:Y:S01]  /*0f20*/  IMAD.MOV.U32 R13, RZ, RZ, 0x0 ;  /* 0x00000000ff0d7424 */ /* 0x000fe200078e00ff */
[----:B------:R-:W-:Y:S01]  /*0f30*/  MOV R11, R7 ;  /* 0x00000007000b7202 */ /* 0x000fe20000000f00 */
[----:B------:R-:W-:Y:S02]  /*0f40*/  IMAD.MOV.U32 R10, RZ, RZ, R6 ;  /* 0x000000ffff0a7224 */ /* 0x000fe400078e0006 */
[----:B------:R-:W-:Y:S05]  /*0f50*/  RET.REL.NODEC R12 `(_Z8drawLinePciiii) ;  /* 0xfffffff00c287950 */ /* 0x000fea0003c3ffff */
        .type           $_Z8drawLinePciiii$__internal_accurate_pow,@function
        .size           $_Z8drawLinePciiii$__internal_accurate_pow,(.L_x_30 - $_Z8drawLinePciiii$__internal_accurate_pow)
$_Z8drawLinePciiii$__internal_accurate_pow:
[----:B------:R-:W-:Y:S01]  /*0f60*/  ISETP.GT.U32.AND P0, PT, R3, 0xfffff, PT ;  /* 0x000fffff0300780c */ /* 0x000fe20003f04070 */
[--C-:B------:R-:W-:Y:S01]  /*0f70*/  IMAD.MOV.U32 R7, RZ, RZ, R3.reuse ;  /* 0x000000ffff077224 */ /* 0x100fe200078e0003 */
[----:B------:R-:W-:Y:S01]  /*0f80*/  UMOV UR4, 0x7d2cafe2 ;  /* 0x7d2cafe200047882 */ /* 0x000fe20000000000 */
[----:B------:R-:W-:Y:S01]  /*0f90*/  IMAD.MOV.U32 R10, RZ, RZ, RZ ;  /* 0x000000ffff0a7224 */ /* 0x000fe200078e00ff */
[----:B------:R-:W-:Y:S01]  /*0fa0*/  UMOV UR5, 0x3eb0f5ff ;  /* 0x3eb0f5ff00057882 */ /* 0x000fe20000000000 */
[----:B------:R-:W-:Y:S01]  /*0fb0*/  SHF.R.U32.HI R3, RZ, 0x14, R3 ;  /* 0x00000014ff037819 */ /* 0x000fe20000011603 */
[----:B------:R-:W-:Y:S01]  /*0fc0*/  UMOV UR6, 0x3b39803f ;  /* 0x3b39803f00067882 */ /* 0x000fe20000000000 */
[----:B------:R-:W-:-:S06]  /*0fd0*/  UMOV UR7, 0x3c7abc9e ;  /* 0x3c7abc9e00077882 */ /* 0x000fcc0000000000 */
[----:B------:R-:W-:-:S10]  /*0fe0*/  @!P0 DMUL R8, R6, 1.80143985094819840000e+16 ;  /* 0x4350000006088828 */ /* 0x000fd40000000000 */
[----:B------:R-:W-:Y:S01]  /*0ff0*/  @!P0 IMAD.MOV.U32 R7, RZ, RZ, R9 ;  /* 0x000000ffff078224 */ /* 0x000fe200078e0009 */
[----:B------:R-:W-:Y:S01]  /*1000*/  @!P0 LEA.HI R3, R9, 0xffffffca, RZ, 0xc ;  /* 0xffffffca09038811 */ /* 0x000fe200078f60ff */
[----:B------:R-:W-:-:S03]  /*1010*/  @!P0 IMAD.MOV.U32 R6, RZ, RZ, R8 ;  /* 0x000000ffff068224 */ /* 0x000fc600078e0008 */
[----:B------:R-:W-:Y:S01]  /*1020*/  LOP3.LUT R7, R7, 0x800fffff, RZ, 0xc0, !PT ;  /* 0x800fffff07077812 */ /* 0x000fe200078ec0ff */
[----:B------:R-:W-:Y:S02]  /*1030*/  IMAD.MOV.U32 R14, RZ, RZ, R6 ;  /* 0x000000ffff0e7224 */ /* 0x000fe400078e0006 */
[----:B------:R-:W-:Y:S01]  /*1040*/  VIADD R8, R3, 0xfffffc01 ;  /* 0xfffffc0103087836 */ /* 0x000fe20000000000 */
[----:B------:R-:W-:-:S04]  /*1050*/  LOP3.LUT R15, R7, 0x3ff00000, RZ, 0xfc, !PT ;  /* 0x3ff00000070f7812 */ /* 0x000fc800078efcff */
[----:B------:R-:W-:-:S13]  /*1060*/  ISETP.GE.U32.AND P1, PT, R15, 0x3ff6a09f, PT ;  /* 0x3ff6a09f0f00780c */ /* 0x000fda0003f26070 */
[----:B------:R-:W-:Y:S01]  /*1070*/  @P1 IADD3 R7, PT, PT, R15, -0x100000, RZ ;  /* 0xfff000000f071810 */ /* 0x000fe20007ffe0ff */
[----:B------:R-:W-:-:S04]  /*1080*/  @P1 VIADD R8, R3, 0xfffffc02 ;  /* 0xfffffc0203081836 */ /* 0x000fc80000000000 */
[----:B------:R-:W-:-:S06]  /*1090*/  @P1 IMAD.MOV.U32 R15, RZ, RZ, R7 ;  /* 0x000000ffff0f1224 */ /* 0x000fcc00078e0007 */
[C---:B------:R-:W-:Y:S02]  /*10a0*/  DADD R16, R14.reuse, 1 ;  /* 0x3ff000000e107429 */ /* 0x040fe40000000000 */
[----:B------:R-:W-:-:S04]  /*10b0*/  DADD R14, R14, -1 ;  /* 0xbff000000e0e7429 */ /* 0x000fc80000000000 */
[----:B------:R-:W0:Y:S02]  /*10c0*/  MUFU.RCP64H R11, R17 ;  /* 0x00000011000b7308 */ /* 0x000e240000001800 */
[----:B0-----:R-:W-:-:S08]  /*10d0*/  DFMA R6, -R16, R10, 1 ;  /* 0x3ff000001006742b */ /* 0x001fd0000000010a */
[----:B------:R-:W-:-:S08]  /*10e0*/  DFMA R6, R6, R6, R6 ;  /* 0x000000060606722b */ /* 0x000fd00000000006 */
[----:B------:R-:W-:Y:S01]  /*10f0*/  DFMA R6, R10, R6, R10 ;  /* 0x000000060a06722b */ /* 0x000fe2000000000a */
[----:B------:R-:W-:Y:S02]  /*1100*/  IMAD.MOV.U32 R10, RZ, RZ, 0x41ad3b5a ;  /* 0x41ad3b5aff0a7424 */ /* 0x000fe400078e00ff */
[----:B------:R-:W-:-:S05]  /*1110*/  IMAD.MOV.U32 R11, RZ, RZ, 0x3ed0f5d2 ;  /* 0x3ed0f5d2ff0b7424 */ /* 0x000fca00078e00ff */
[----:B------:R-:W-:-:S08]  /*1120*/  DMUL R12, R14, R6 ;  /* 0x000000060e0c7228 */ /* 0x000fd00000000000 */
[----:B------:R-:W-:-:S08]  /*1130*/  DFMA R12, R14, R6, R12 ;  /* 0x000000060e0c722b */ /* 0x000fd0000000000c */
[CC--:B------:R-:W-:Y:S02]  /*1140*/  DMUL R20, R12.reuse, R12.reuse ;  /* 0x0000000c0c147228 */ /* 0x0c0fe40000000000 */
[----:B------:R-:W-:-:S06]  /*1150*/  DMUL R18, R12, R12 ;  /* 0x0000000c0c127228 */ /* 0x000fcc0000000000 */
[----:B------:R-:W-:Y:S01]  /*1160*/  DFMA R10, R20, UR4, R10 ;  /* 0x00000004140a7c2b */ /* 0x000fe2000800000a */
[----:B------:R-:W-:Y:S01]  /*1170*/  UMOV UR4, 0x75488a3f ;  /* 0x75488a3f00047882 */ /* 0x000fe20000000000 */
[----:B------:R-:W-:-:S06]  /*1180*/  UMOV UR5, 0x3ef3b20a ;  /* 0x3ef3b20a00057882 */ /* 0x000fcc0000000000 */
[----:B------:R-:W-:Y:S01]  /*1190*/  DFMA R16, R20, R10, UR4 ;  /* 0x0000000414107e2b */ /* 0x000fe2000800000a */
[----:B------:R-:W-:Y:S01]  /*11a0*/  UMOV UR4, 0xe4faecd5 ;  /* 0xe4faecd500047882 */ /* 0x000fe20000000000 */
[----:B------:R-:W-:Y:S01]  /*11b0*/  UMOV UR5, 0x3f1745cd ;  /* 0x3f1745cd00057882 */ /* 0x000fe20000000000 */
[----:B------:R-:W-:-:S05]  /*11c0*/  DADD R10, R14, -R12 ;  /* 0x000000000e0a7229 */ /* 0x000fca000000080c */
[----:B------:R-:W-:Y:S01]  /*11d0*/  DFMA R16, R20, R16, UR4 ;  /* 0x0000000414107e2b */ /* 0x000fe20008000010 */
[----:B------:R-:W-:Y:S01]  /*11e0*/  UMOV UR4, 0x258a578b ;  /* 0x258a578b00047882 */ /* 0x000fe20000000000 */
[----:B------:R-:W-:Y:S01]  /*11f0*/  UMOV UR5, 0x3f3c71c7 ;  /* 0x3f3c71c700057882 */ /* 0x000fe20000000000 */
[----:B------:R-:W-:-:S05]  /*1200*/  DADD R10, R10, R10 ;  /* 0x000000000a0a7229 */ /* 0x000fca000000000a */
[----:B------:R-:W-:Y:S01]  /*1210*/  DFMA R16, R20, R16, UR4 ;  /* 0x0000000414107e2b */ /* 0x000fe20008000010 */
[----:B------:R-:W-:Y:S01]  /*1220*/  UMOV UR4, 0x9242b910 ;  /* 0x9242b91000047882 */ /* 0x000fe20000000000 */
[----:B------:R-:W-:Y:S01]  /*1230*/  UMOV UR5, 0x3f624924 ;  /* 0x3f62492400057882 */ /* 0x000fe20000000000 */
[----:B------:R-:W-:-:S05]  /*1240*/  DFMA R10, R14, -R12, R10 ;  /* 0x8000000c0e0a722b */ /* 0x000fca000000000a */
[----:B------:R-:W-:Y:S01]  /*1250*/  DFMA R16, R20, R16, UR4 ;  /* 0x0000000414107e2b */ /* 0x000fe20008000010 */
[----:B------:R-:W-:Y:S01]  /*1260*/  UMOV UR4, 0x99999dfb ;  /* 0x99999dfb00047882 */ /* 0x000fe20000000000 */
[----:B------:R-:W-:Y:S01]  /*1270*/  UMOV UR5, 0x3f899999 ;  /* 0x3f89999900057882 */ /* 0x000fe20000000000 */
[----:B------:R-:W-:-:S05]  /*1280*/  DMUL R10, R6, R10 ;  /* 0x0000000a060a7228 */ /* 0x000fca0000000000 */
[----:B------:R-:W-:Y:S01]  /*1290*/  DFMA R16, R20, R16, UR4 ;  /* 0x0000000414107e2b */ /* 0x000fe20008000010 */
[----:B------:R-:W-:Y:S01]  /*12a0*/  UMOV UR4, 0x55555555 ;  /* 0x5555555500047882 */ /* 0x000fe20000000000 */
[----:B------:R-:W-:-:S03]  /*12b0*/  UMOV UR5, 0x3fb55555 ;  /* 0x3fb5555500057882 */ /* 0x000fc60000000000 */
[----:B------:R-:W-:Y:S01]  /*12c0*/  VIADD R23, R11, 0x100000 ;  /* 0x001000000b177836 */ /* 0x000fe20000000000 */
[----:B------:R-:W-:Y:S02]  /*12d0*/  MOV R22, R10 ;  /* 0x0000000a00167202 */ /* 0x000fe40000000f00 */
[----:B------:R-:W-:-:S08]  /*12e0*/  DFMA R14, R20, R16, UR4 ;  /* 0x00000004140e7e2b */ /* 0x000fd00008000010 */
[----:B------:R-:W-:Y:S01]  /*12f0*/  DADD R6, -R14, UR4 ;  /* 0x000000040e067e29 */ /* 0x000fe20008000100 */
[----:B------:R-:W-:Y:S01]  /*1300*/  UMOV UR4, 0xb9e7b0 ;  /* 0x00b9e7b000047882 */ /* 0x000fe20000000000 */
[----:B------:R-:W-:-:S06]  /*1310*/  UMOV UR5, 0x3c46a4cb ;  /* 0x3c46a4cb00057882 */ /* 0x000fcc0000000000 */
[----:B------:R-:W-:Y:S02]  /*1320*/  DFMA R6, R20, R16, R6 ;  /* 0x000000101406722b */ /* 0x000fe40000000006 */
[C---:B------:R-:W-:Y:S02]  /*1330*/  DFMA R20, R12.reuse, R12, -R18 ;  /* 0x0000000c0c14722b */ /* 0x040fe40000000812 */
[----:B------:R-:W-:-:S04]  /*1340*/  DMUL R16, R12, R18 ;  /* 0x000000120c107228 */ /* 0x000fc80000000000 */
[----:B------:R-:W-:Y:S01]  /*1350*/  DADD R6, R6, -UR4 ;  /* 0x8000000406067e29 */ /* 0x000fe20008000000 */
[----:B------:R-:W-:Y:S01]  /*1360*/  UMOV UR4, 0x80000000 ;  /* 0x8000000000047882 */ /* 0x000fe20000000000 */
[C---:B------:R-:W-:Y:S01]  /*1370*/  DFMA R20, R12.reuse, R22, R20 ;  /* 0x000000160c14722b */ /* 0x040fe20000000014 */
[----:B------:R-:W-:Y:S01]  /*1380*/  UMOV UR5, 0x43300000 ;  /* 0x4330000000057882 */ /* 0x000fe20000000000 */
[----:B------:R-:W-:-:S08]  /*1390*/  DFMA R22, R12, R18, -R16 ;  /* 0x000000120c16722b */ /* 0x000fd00000000810 */
[----:B------:R-:W-:Y:S02]  /*13a0*/  DFMA R22, R10, R18, R22 ;  /* 0x000000120a16722b */ /* 0x000fe40000000016 */
[----:B------:R-:W-:-:S06]  /*13b0*/  DADD R18, R14, R6 ;  /* 0x000000000e127229 */ /* 0x000fcc0000000006 */
[----:B------:R-:W-:Y:S02]  /*13c0*/  DFMA R20, R12, R20, R22 ;  /* 0x000000140c14722b */ /* 0x000fe40000000016 */
[----:B------:R-:W-:Y:S02]  /*13d0*/  DADD R22, R14, -R18 ;  /* 0x000000000e167229 */ /* 0x000fe40000000812 */
[----:B------:R-:W-:-:S06]  /*13e0*/  DMUL R14, R18, R16 ;  /* 0x00000010120e7228 */ /* 0x000fcc0000000000 */
[----:B------:R-:W-:Y:S02]  /*13f0*/  DADD R22, R6, R22 ;  /* 0x0000000006167229 */ /* 0x000fe40000000016 */
[----:B------:R-:W-:-:S08]  /*1400*/  DFMA R6, R18, R16, -R14 ;  /* 0x000000101206722b */ /* 0x000fd0000000080e */
[----:B------:R-:W-:-:S08]  /*1410*/  DFMA R6, R18, R20, R6 ;  /* 0x000000141206722b */ /* 0x000fd00000000006 */
[----:B------:R-:W-:-:S08]  /*1420*/  DFMA R22, R22, R16, R6 ;  /* 0x000000101616722b */ /* 0x000fd00000000006 */
[----:B------:R-:W-:-:S08]  /*1430*/  DADD R16, R14, R22 ;  /* 0x000000000e107229 */ /* 0x000fd00000000016 */
[--C-:B------:R-:W-:Y:S02]  /*1440*/  DADD R6, R12, R16.reuse ;  /* 0x000000000c067229 */ /* 0x100fe40000000010 */
[----:B------:R-:W-:-:S06]  /*1450*/  DADD R14, R14, -R16 ;  /* 0x000000000e0e7229 */ /* 0x000fcc0000000810 */
[----:B------:R-:W-:Y:S02]  /*1460*/  DADD R12, R12, -R6 ;  /* 0x000000000c0c7229 */ /* 0x000fe40000000806 */
[----:B------:R-:W-:-:S06]  /*1470*/  DADD R14, R22, R14 ;  /* 0x00000000160e7229 */ /* 0x000fcc000000000e */
[----:B------:R-:W-:-:S08]  /*1480*/  DADD R12, R16, R12 ;  /* 0x00000000100c7229 */ /* 0x000fd0000000000c */
[----:B------:R-:W-:-:S08]  /*1490*/  DADD R14, R14, R12 ;  /* 0x000000000e0e7229 */ /* 0x000fd0000000000c */
[----:B------:R-:W-:Y:S01]  /*14a0*/  DADD R14, R10, R14 ;  /* 0x000000000a0e7229 */ /* 0x000fe2000000000e */
[----:B------:R-:W-:Y:S01]  /*14b0*/  LOP3.LUT R10, R8, 0x80000000, RZ, 0x3c, !PT ;  /* 0x80000000080a7812 */ /* 0x000fe200078e3cff */
[----:B------:R-:W-:-:S06]  /*14c0*/  IMAD.MOV.U32 R11, RZ, RZ, 0x43300000 ;  /* 0x43300000ff0b7424 */ /* 0x000fcc00078e00ff */
[----:B------:R-:W-:Y:S02]  /*14d0*/  DADD R12, R6, R14 ;  /* 0x00000000060c7229 */ /* 0x000fe4000000000e */
[----:B------:R-:W-:Y:S01]  /*14e0*/  DADD R10, R10, -UR4 ;  /* 0x800000040a0a7e29 */ /* 0x000fe20008000000 */
[----:B------:R-:W-:Y:S01]  /*14f0*/  UMOV UR4, 0xfefa39ef ;  /* 0xfefa39ef00047882 */ /* 0x000fe20000000000 */
[----:B------:R-:W-:-:S04]  /*1500*/  UMOV UR5, 0x3fe62e42 ;  /* 0x3fe62e4200057882 */ /* 0x000fc80000000000 */
[--C-:B------:R-:W-:Y:S02]  /*1510*/  DADD R16, R6, -R12.reuse ;  /* 0x0000000006107229 */ /* 0x100fe4000000080c */
[----:B------:R-:W-:-:S06]  /*1520*/  DFMA R8, R10, UR4, R12 ;  /* 0x000000040a087c2b */ /* 0x000fcc000800000c */
[----:B------:R-:W-:Y:S02]  /*1530*/  DADD R16, R14, R16 ;  /* 0x000000000e107229 */ /* 0x000fe40000000010 */
[----:B------:R-:W-:-:S08]  /*1540*/  DFMA R6, R10, -UR4, R8 ;  /* 0x800000040a067c2b */ /* 0x000fd00008000008 */
[----:B------:R-:W-:-:S08]  /*1550*/  DADD R6, -R12, R6 ;  /* 0x000000000c067229 */ /* 0x000fd00000000106 */
[----:B------:R-:W-:-:S08]  /*1560*/  DADD R6, R16, -R6 ;  /* 0x0000000010067229 */ /* 0x000fd00000000806 */
[----:B------:R-:W-:-:S08]  /*1570*/  DFMA R10, R10, UR6, R6 ;  /* 0x000000060a0a7c2b */ /* 0x000fd00008000006 */
[----:B------:R-:W-:-:S08]  /*1580*/  DADD R6, R8, R10 ;  /* 0x0000000008067229 */ /* 0x000fd0000000000a */
[----:B------:R-:W-:Y:S02]  /*1590*/  DADD R8, R8, -R6 ;  /* 0x0000000008087229 */ /* 0x000fe40000000806 */
[----:B------:R-:W-:-:S06]  /*15a0*/  DMUL R16, R6, 2 ;  /* 0x4000000006107828 */ /* 0x000fcc0000000000 */
[----:B------:R-:W-:Y:S02]  /*15b0*/  DADD R8, R10, R8 ;  /* 0x000000000a087229 */ /* 0x000fe40000000008 */
[----:B------:R-:W-:Y:S01]  /*15c0*/  DFMA R14, R6, 2, -R16 ;  /* 0x40000000060e782b */ /* 0x000fe20000000810 */
[----:B------:R-:W-:Y:S02]  /*15d0*/  IMAD.MOV.U32 R6, RZ, RZ, 0x652b82fe ;  /* 0x652b82feff067424 */ /* 0x000fe400078e00ff */
[----:B------:R-:W-:-:S05]  /*15e0*/  IMAD.MOV.U32 R7, RZ, RZ, 0x3ff71547 ;  /* 0x3ff71547ff077424 */ /* 0x000fca00078e00ff */
[----:B------:R-:W-:-:S08]  /*15f0*/  DFMA R14, R8, 2, R14 ;  /* 0x40000000080e782b */ /* 0x000fd0000000000e */
[----:B------:R-:W-:-:S08]  /*1600*/  DADD R8, R16, R14 ;  /* 0x0000000010087229 */ /* 0x000fd0000000000e */
[----:B------:R-:W-:Y:S02]  /*1610*/  DFMA R6, R8, R6, 6.75539944105574400000e+15 ;  /* 0x433800000806742b */ /* 0x000fe40000000006 */
[----:B------:R-:W-:Y:S01]  /*1620*/  FSETP.GEU.AND P0, PT, |R9|, 4.1917929649353027344, PT ;  /* 0x4086232b0900780b */ /* 0x000fe20003f0e200 */
[----:B------:R-:W-:-:S05]  /*1630*/  DADD R16, R16, -R8 ;  /* 0x0000000010107229 */ /* 0x000fca0000000808 */
[----:B------:R-:W-:-:S03]  /*1640*/  DADD R10, R6, -6.75539944105574400000e+15 ;  /* 0xc3380000060a7429 */ /* 0x000fc60000000000 */
[----:B------:R-:W-:-:S05]  /*1650*/  DADD R14, R14, R16 ;  /* 0x000000000e0e7229 */ /* 0x000fca0000000010 */
[----:B------:R-:W-:Y:S01]  /*1660*/  DFMA R12, R10, -UR4, R8 ;  /* 0x800000040a0c7c2b */ /* 0x000fe20008000008 */
[----:B------:R-:W-:Y:S01]  /*1670*/  UMOV UR4, 0x3b39803f ;  /* 0x3b39803f00047882 */ /* 0x000fe20000000000 */
[----:B------:R-:W-:-:S06]  /*1680*/  UMOV UR5, 0x3c7abc9e ;  /* 0x3c7abc9e00057882 */ /* 0x000fcc0000000000 */
[----:B------:R-:W-:Y:S01]  /*1690*/  DFMA R12, R10, -UR4, R12 ;  /* 0x800000040a0c7c2b */ /* 0x000fe2000800000c */
[----:B------:R-:W-:Y:S01]  /*16a0*/  UMOV UR4, 0x69ce2bdf ;  /* 0x69ce2bdf00047882 */ /* 0x000fe20000000000 */
[----:B------:R-:W-:Y:S01]  /*16b0*/  MOV R10, 0xfca213ea ;  /* 0xfca213ea000a7802 */ /* 0x000fe20000000f00 */
[----:B------:R-:W-:Y:S01]  /*16c0*/  IMAD.MOV.U32 R11, RZ, RZ, 0x3e928af3 ;  /* 0x3e928af3ff0b7424 */ /* 0x000fe200078e00ff */
[----:B------:R-:W-:-:S05]  /*16d0*/  UMOV UR5, 0x3e5ade15 ;  /* 0x3e5ade1500057882 */ /* 0x000fca0000000000 */
[----:B------:R-:W-:Y:S01]  /*16e0*/  DFMA R10, R12, UR4, R10 ;  /* 0x000000040c0a7c2b */ /* 0x000fe2000800000a */
[----:B------:R-:W-:Y:S01]  /*16f0*/  UMOV UR4, 0x62401315 ;  /* 0x6240131500047882 */ /* 0x000fe20000000000 */
[----:B------:R-:W-:-:S06]  /*1700*/  UMOV UR5, 0x3ec71dee ;  /* 0x3ec71dee00057882 */ /* 0x000fcc0000000000 */
[----:B------:R-:W-:Y:S01]  /*1710*/  DFMA R10, R12, R10, UR4 ;  /* 0x000000040c0a7e2b */ /* 0x000fe2000800000a */
        /* <DEDUP_REMOVED lines=20> */
[----:B------:R-:W-:-:S08]  /*1860*/  DFMA R10, R12, R10, UR4 ;  /* 0x000000040c0a7e2b */ /* 0x000fd0000800000a */
[----:B------:R-:W-:-:S08]  /*1870*/  DFMA R10, R12, R10, 1 ;  /* 0x3ff000000c0a742b */ /* 0x000fd0000000000a */
[----:B------:R-:W-:-:S10]  /*1880*/  DFMA R10, R12, R10, 1 ;  /* 0x3ff000000c0a742b */ /* 0x000fd4000000000a */
[----:B------:R-:W-:Y:S02]  /*1890*/  IMAD R13, R6, 0x100000, R11 ;  /* 0x00100000060d7824 */ /* 0x000fe400078e020b */
[----:B------:R-:W-:Y:S01]  /*18a0*/  IMAD.MOV.U32 R12, RZ, RZ, R10 ;  /* 0x000000ffff0c7224 */ /* 0x000fe200078e000a */
[----:B------:R-:W-:Y:S06]  /*18b0*/  @!P0 BRA `(.L_x_26) ;  /* 0x0000000000308947 */ /* 0x000fec0003800000 */
[----:B------:R-:W-:Y:S01]  /*18c0*/  FSETP.GEU.AND P1, PT, |R9|, 4.2275390625, PT ;  /* 0x408748000900780b */ /* 0x000fe20003f2e200 */
[C---:B------:R-:W-:Y:S02]  /*18d0*/  DADD R12, R8.reuse, +INF ;  /* 0x7ff00000080c7429 */ /* 0x040fe40000000000 */
[----:B------:R-:W-:-:S08]  /*18e0*/  DSETP.GEU.AND P0, PT, R8, RZ, PT ;  /* 0x000000ff0800722a */ /* 0x000fd00003f0e000 */
[----:B------:R-:W-:Y:S02]  /*18f0*/  FSEL R12, R12, RZ, P0 ;  /* 0x000000ff0c0c7208 */ /* 0x000fe40000000000 */
[----:B------:R-:W-:Y:S02]  /*1900*/  @!P1 LEA.HI R3, R6, R6, RZ, 0x1 ;  /* 0x0000000606039211 */ /* 0x000fe400078f08ff */
[----:B------:R-:W-:Y:S02]  /*1910*/  FSEL R13, R13, RZ, P0 ;  /* 0x000000ff0d0d7208 */ /* 0x000fe40000000000 */
[----:B------:R-:W-:-:S04]  /*1920*/  @!P1 SHF.R.S32.HI R3, RZ, 0x1, R3 ;  /* 0x00000001ff039819 */ /* 0x000fc80000011403 */
[----:B------:R-:W-:Y:S01]  /*1930*/  @!P1 LEA R11, R3, R11, 0x14 ;  /* 0x0000000b030b9211 */ /* 0x000fe200078ea0ff */
[----:B------:R-:W-:-:S05]  /*1940*/  @!P1 IMAD.IADD R6, R6, 0x1, -R3 ;  /* 0x0000000106069824 */ /* 0x000fca00078e0a03 */
[----:B------:R-:W-:Y:S01]  /*1950*/  @!P1 LEA R7, R6, 0x3ff00000, 0x14 ;  /* 0x3ff0000006079811 */ /* 0x000fe200078ea0ff */
[----:B------:R-:W-:-:S06]  /*1960*/  @!P1 IMAD.MOV.U32 R6, RZ, RZ, RZ ;  /* 0x000000ffff069224 */ /* 0x000fcc00078e00ff */
[----:B------:R-:W-:-:S11]  /*1970*/  @!P1 DMUL R12, R10, R6 ;  /* 0x000000060a0c9228 */ /* 0x000fd60000000000 */
.L_x_26:
[----:B------:R-:W-:Y:S01]  /*1980*/  DFMA R14, R14, R12, R12 ;  /* 0x0000000c0e0e722b */ /* 0x000fe2000000000c */
[----:B------:R-:W-:Y:S01]  /*1990*/  IMAD.MOV.U32 R6, RZ, RZ, R4 ;  /* 0x000000ffff067224 */ /* 0x000fe200078e0004 */
[----:B------:R-:W-:Y:S01]  /*19a0*/  DSETP.NEU.AND P0, PT, |R12|, +INF , PT ;  /* 0x7ff000000c00742a */ /* 0x000fe20003f0d200 */
[----:B------:R-:W-:-:S07]  /*19b0*/  IMAD.MOV.U32 R7, RZ, RZ, 0x0 ;  /* 0x00000000ff077424 */ /* 0x000fce00078e00ff */
[----:B------:R-:W-:Y:S02]  /*19c0*/  FSEL R8, R12, R14, !P0 ;  /* 0x0000000e0c087208 */ /* 0x000fe40004000000 */
[----:B------:R-:W-:Y:S01]  /*19d0*/  FSEL R9, R13, R15, !P0 ;  /* 0x0000000f0d097208 */ /* 0x000fe20004000000 */
[----:B------:R-:W-:Y:S06]  /*19e0*/  RET.REL.NODEC R6 `(_Z8drawLinePciiii) ;  /* 0xffffffe406847950 */ /* 0x000fec0003c3ffff */
.L_x_27:
        /* <DEDUP_REMOVED lines=9> */
.L_x_30:


//--------------------- .text._Z5resetPc          --------------------------
	.section	.text._Z5resetPc,"ax",@progbits
	.align	128
        .global         _Z5resetPc
        .type           _Z5resetPc,@function
        .size           _Z5resetPc,(.L_x_34 - _Z5resetPc)
        .other          _Z5resetPc,@"STO_CUDA_ENTRY STV_DEFAULT"
_Z5resetPc:
.text._Z5resetPc:
[----:B------:R-:W-:Y:S01]  /*0000*/  LDC R1, c[0x0][0x37c] ;  /* 0x0000df00ff017b82 */ /* 0x000fe20000000800 */
[----:B------:R-:W0:Y:S07]  /*0010*/  S2R R3, SR_TID.X ;  /* 0x0000000000037919 */ /* 0x000e2e0000002100 */
[----:B------:R-:W0:Y:S01]  /*0020*/  S2UR UR4, SR_CTAID.X ;  /* 0x00000000000479c3 */ /* 0x000e220000002500 */
[----:B------:R-:W1:Y:S01]  /*0030*/  LDCU.64 UR6, c[0x0][0x380] ;  /* 0x00007000ff0677ac */ /* 0x000e620008000a00 */
[----:B------:R-:W-:Y:S01]  /*0040*/  HFMA2 R4, -RZ, RZ, 0, 2.74181365966796875e-06 ;  /* 0x0000002eff047431 */ /* 0x000fe200000001ff */
[----:B------:R-:W2:Y:S05]  /*0050*/  S2R R5, SR_TID.Y ;  /* 0x0000000000057919 */ /* 0x000eaa0000002200 */
[----:B------:R-:W0:Y:S08]  /*0060*/  LDC R0, c[0x0][0x360] ;  /* 0x0000d800ff007b82 */ /* 0x000e300000000800 */
[----:B------:R-:W2:Y:S08]  /*0070*/  S2UR UR5, SR_CTAID.Y ;  /* 0x00000000000579c3 */ /* 0x000eb00000002600 */
[----:B------:R-:W2:Y:S01]  /*0080*/  LDC R2, c[0x0][0x364] ;  /* 0x0000d900ff027b82 */ /* 0x000ea20000000800 */
[----:B0-----:R-:W-:-:S02]  /*0090*/  IMAD R0, R0, UR4, R3 ;  /* 0x0000000400007c24 */ /* 0x001fc4000f8e0203 */
[----:B--2---:R-:W-:Y:S01]  /*00a0*/  IMAD R3, R2, UR5, R5 ;  /* 0x0000000502037c24 */ /* 0x004fe2000f8e0205 */
[----:B------:R-:W0:Y:S03]  /*00b0*/  LDCU.64 UR4, c[0x0][0x358] ;  /* 0x00006b00ff0477ac */ /* 0x000e260008000a00 */
[----:B------:R-:W-:-:S05]  /*00c0*/  IMAD R0, R3, 0x1e, R0 ;  /* 0x0000001e03007824 */ /* 0x000fca00078e0200 */
[----:B-1----:R-:W-:-:S04]  /*00d0*/  IADD3 R2, P0, PT, R0, UR6, RZ ;  /* 0x0000000600027c10 */ /* 0x002fc8000ff1e0ff */
[----:B------:R-:W-:Y:S02]  /*00e0*/  LEA.HI.X.SX32 R3, R0, UR7, 0x1, P0 ;  /* 0x0000000700037c11 */ /* 0x000fe400080f0eff */
[----:B------:R-:W-:-:S05]  /*00f0*/  PRMT R0, R4, 0x7610, R0 ;  /* 0x0000761004007816 */ /* 0x000fca0000000000 */
[----:B0-----:R-:W-:Y:S01]  /*0100*/  STG.E.U8 desc[UR4][R2.64], R0 ;  /* 0x0000000002007986 */ /* 0x001fe2000c101104 */
[----:B------:R-:W-:Y:S05]  /*0110*/  EXIT ;  /* 0x000000000000794d */ /* 0x000fea0003800000 */
.L_x_28:
        /* <DEDUP_REMOVED lines=14> */
.L_x_34:


//--------------------- .nv.shared.reserved.0     --------------------------
	.section	.nv.shared.reserved.0,"aw",@nobits
	.weak		__nv_reservedSMEM_offset_0_alias
	.size		__nv_reservedSMEM_offset_0_alias, 0, 64
	.other		__nv_reservedSMEM_offset_0_alias,@"STO_CUDA_RESERVED_SHARED STV_DEFAULT"
__nv_reservedSMEM_offset_0_alias:
	.zero		0
	.zero		64


//--------------------- .nv.constant0._Z6vecAddiPfS_S_ --------------------------
	.section	.nv.constant0._Z6vecAddiPfS_S_,"a",@progbits
	.sectionflags	@""
	.align	4
.nv.constant0._Z6vecAddiPfS_S_:
	.zero		928


//--------------------- .nv.constant0._Z11populateVeciPfS_ --------------------------
	.section	.nv.constant0._Z11populateVeciPfS_,"a",@progbits
	.sectionflags	@""
	.align	4
.nv.constant0._Z11populateVeciPfS_:
	.zero		920


//--------------------- .nv.constant0._Z8drawLinePciiii --------------------------
	.section	.nv.constant0._Z8drawLinePciiii,"a",@progbits
	.sectionflags	@""
	.align	4
.nv.constant0._Z8drawLinePciiii:
	.zero		920


//--------------------- .nv.constant0._Z5resetPc  --------------------------
	.section	.nv.constant0._Z5resetPc,"a",@progbits
	.sectionflags	@""
	.align	4
.nv.constant0._Z5resetPc:
	.zero		904


//--------------------- SYMBOLS --------------------------

	.type		.nv.reservedSmem.offset0,@object
	.size		.nv.reservedSmem.offset0,0x4
